def gluon_wgmma(
    a_ptr,
    b_ptr,
    c_ptr,
    M,
    N,
    K,
    stride_am,
    stride_bk,
    stride_cm,
    BLOCK_M: gl.constexpr,
    BLOCK_N: gl.constexpr,
    BLOCK_K: gl.constexpr,
    DTYPE: gl.constexpr,
    A_LAYOUT: gl.constexpr,
    B_LAYOUT: gl.constexpr,
    C_LAYOUT: gl.constexpr,
    B_SHAPE: gl.constexpr,
    TRANS_B: gl.constexpr,
    NUM_BUFFERS: gl.constexpr,
    NUM_WARPS: gl.constexpr,
):
    a_desc = tma.make_tensor_descriptor(
        a_ptr, [M, K], [stride_am, 1], [BLOCK_M, BLOCK_K], A_LAYOUT
    )
    b_desc = tma.make_tensor_descriptor(
        b_ptr,
        [N, K] if TRANS_B else [K, N],
        [stride_bk, 1],
        B_SHAPE,
        B_LAYOUT,
    )
    c_desc = tma.make_tensor_descriptor(
        c_ptr, [M, N], [stride_cm, 1], [BLOCK_M, BLOCK_N], C_LAYOUT
    )

    a_bufs = gl.allocate_shared_memory(
        DTYPE, [NUM_BUFFERS, BLOCK_M, BLOCK_K], A_LAYOUT
    )
    b_bufs = gl.allocate_shared_memory(DTYPE, [NUM_BUFFERS] + B_SHAPE, B_LAYOUT)

    pid_m = gl.program_id(0)
    pid_n = gl.program_id(1)
    off_m = pid_m * BLOCK_M
    off_n = pid_n * BLOCK_N

    mma_layout: gl.constexpr = pick_wgmma_layout(DTYPE, BLOCK_M, BLOCK_N, NUM_WARPS)
    acc = warpgroup_mma_init(
        gl.zeros((BLOCK_M, BLOCK_N), dtype=gl.float32, layout=mma_layout)
    )

    bars = gl.allocate_shared_memory(
        gl.int64, [NUM_BUFFERS, 1], mbarrier.MBarrierLayout()
    )
    for i in gl.static_range(NUM_BUFFERS):
        mbarrier.init(bars.index(i), count=1)
    idx = 0
    phase = 0

    for k in range(0, K, BLOCK_K):
        a = a_bufs.index(idx)
        b = b_bufs.index(idx)
        bar = bars.index(idx)
        mbarrier.expect(bar, a_desc.block_type.nbytes + b_desc.block_type.nbytes)
        tma.async_copy_global_to_shared(a_desc, [off_m, k], bar, a)
        tma.async_copy_global_to_shared(
            b_desc, [off_n, k] if TRANS_B else [k, off_n], bar, b
        )
        mbarrier.wait(bar, phase=phase)

        if TRANS_B:
            b = b.permute((1, 0))
        acc = warpgroup_mma_wait(num_outstanding=0, deps=(acc,))
        acc = warpgroup_mma(a, b, acc, is_async=True)

        idx += 1
        if idx == NUM_BUFFERS:
            idx = 0
            phase ^= 1

    acc = warpgroup_mma_wait(num_outstanding=0, deps=(acc,))
    for i in gl.static_range(NUM_BUFFERS):
        mbarrier.invalidate(bars.index(i))

    c_smem = gl.allocate_shared_memory(DTYPE, [BLOCK_M, BLOCK_N], C_LAYOUT)
    c_smem.store(acc.to(DTYPE))
    fence_async_shared()
    tma.async_copy_shared_to_global(c_desc, [off_m, off_n], c_smem)
    tma.store_wait(pendings=0)

# config = {"BLOCK_K": 32, "BLOCK_M": 128, "BLOCK_N": 128, "arch": "sm_90", "dtype": "fp16", "num_buffers": 3, "num_warps": 4, "trans_b": 1}
# arch = sm_90


// ===== COMPILED SASS (sm_90a) =====

	.target	sm_90a

	.elftype	@"ET_EXEC"


//--------------------- .note.nv.tkinfo           --------------------------
	.section	.note.nv.tkinfo,"",@"SHT_NOTE"
	.sectionflags	@"SHF_NOTE_NV_TKINFO"
	.tkinfo
        /*0018*/ 	.word	0x00000002
        /*0030*/ 	.string	""
        /*0030*/ 	.string	"ptxas"
        /*0030*/ 	.string	"Cuda compilation tools, release 13.0, V13.0.88"
        /*0030*/ 	.string	"Build cuda_13.0.r13.0/compiler.36424714_0"
        /*0030*/ 	.string	"-v  -suppress-debug-info  -lineinfo  -arch sm_90a "



//--------------------- .note.nv.cuinfo           --------------------------
	.section	.note.nv.cuinfo,"",@"SHT_NOTE"
	.sectionflags	@"SHF_NOTE_NV_CUINFO"
        /*0018*/ 	.short	0x0002
        /*001a*/ 	.short	0x005a
        /*001c*/ 	.short	0x0082
	.zero		2


//--------------------- .nv.info                  --------------------------
	.section	.nv.info,"",@"SHT_CUDA_INFO"
	.align	4


	//----- nvinfo : EIATTR_REGCOUNT
	.align		4
        /*0000*/ 	.byte	0x04, 0x2f
        /*0002*/ 	.short	(.L_1 - .L_0)
	.align		4
.L_0:
        /*0004*/ 	.word	index@(gluon_wgmma)
        /*0008*/ 	.word	0x0000009a


	//----- nvinfo : EIATTR_FRAME_SIZE
	.align		4
.L_1:
        /*000c*/ 	.byte	0x04, 0x11
        /*000e*/ 	.short	(.L_3 - .L_2)
	.align		4
.L_2:
        /*0010*/ 	.word	index@(gluon_wgmma)
        /*0014*/ 	.word	0x00000000


	//----- nvinfo : EIATTR_MIN_STACK_SIZE
	.align		4
.L_3:
        /*0018*/ 	.byte	0x04, 0x12
        /*001a*/ 	.short	(.L_5 - .L_4)
	.align		4
.L_4:
        /*001c*/ 	.word	index@(gluon_wgmma)
        /*0020*/ 	.word	0x00000000
.L_5:


//--------------------- .nv.compat                --------------------------
	.section	.nv.compat,"",@"SHT_CUDA_COMPAT_INFO"
	.align	4
        /*0000*/ 	.byte	0x02, 0x09, 0x01, 0x00, 0x02, 0x02, 0x04, 0x00, 0x02, 0x05, 0x05, 0x00, 0x03, 0x07, 0x01, 0x01
        /*0010*/ 	.byte	0x02, 0x03, 0x03, 0x00, 0x02, 0x06, 0x01, 0x00, 0x04, 0x0b, 0x08, 0x00, 0x00, 0x00, 0x00, 0x00
        /*0020*/ 	.byte	0x00, 0x00, 0x00, 0x00


//--------------------- .nv.info.gluon_wgmma      --------------------------
	.section	.nv.info.gluon_wgmma,"",@"SHT_CUDA_INFO"
	.sectionflags	@""
	.align	4


	//----- nvinfo : EIATTR_CUDA_API_VERSION
	.align		4
        /*0000*/ 	.byte	0x04, 0x37
        /*0002*/ 	.short	(.L_7 - .L_6)
.L_6:
        /*0004*/ 	.word	0x00000082


	//----- nvinfo : EIATTR_KPARAM_INFO
	.align		4
.L_7:
        /*0008*/ 	.byte	0x04, 0x17
        /*000a*/ 	.short	(.L_9 - .L_8)
.L_8:
        /*000c*/ 	.word	0x00000000
        /*0010*/ 	.short	0x000a
        /*0012*/ 	.short	0x0048
        /*0014*/ 	.byte	0x00, 0xf4, 0x21, 0x00


	//----- nvinfo : EIATTR_KPARAM_INFO
	.align		4
.L_9:
        /*0018*/ 	.byte	0x04, 0x17
        /*001a*/ 	.short	(.L_11 - .L_10)
.L_10:
        /*001c*/ 	.word	0x00000000
        /*0020*/ 	.short	0x0009
        /*0022*/ 	.short	0x0040
        /*0024*/ 	.byte	0x00, 0xf4, 0x21, 0x00


	//----- nvinfo : EIATTR_KPARAM_INFO
	.align		4
.L_11:
        /*0028*/ 	.byte	0x04, 0x17
        /*002a*/ 	.short	(.L_13 - .L_12)
.L_12:
        /*002c*/ 	.word	0x00000000
        /*0030*/ 	.short	0x0008
        /*0032*/ 	.short	0x0038
        /*0034*/ 	.byte	0x00, 0xf0, 0x21, 0x00


	//----- nvinfo : EIATTR_KPARAM_INFO
	.align		4
.L_13:
        /*0038*/ 	.byte	0x04, 0x17
        /*003a*/ 	.short	(.L_15 - .L_14)
.L_14:
        /*003c*/ 	.word	0x00000000
        /*0040*/ 	.short	0x0007
        /*0042*/ 	.short	0x0030
        /*0044*/ 	.byte	0x00, 0xf0, 0x21, 0x00


	//----- nvinfo : EIATTR_KPARAM_INFO
	.align		4
.L_15:
        /*0048*/ 	.byte	0x04, 0x17
        /*004a*/ 	.short	(.L_17 - .L_16)
.L_16:
        /*004c*/ 	.word	0x00000000
        /*0050*/ 	.short	0x0006
        /*0052*/ 	.short	0x0028
        /*0054*/ 	.byte	0x00, 0xf0, 0x21, 0x00


	//----- nvinfo : EIATTR_KPARAM_INFO
	.align		4
.L_17:
        /*0058*/ 	.byte	0x04, 0x17
        /*005a*/ 	.short	(.L_19 - .L_18)
.L_18:
        /*005c*/ 	.word	0x00000000
        /*0060*/ 	.short	0x0005
        /*0062*/ 	.short	0x0020
        /*0064*/ 	.byte	0x00, 0xf0, 0x11, 0x00


	//----- nvinfo : EIATTR_KPARAM_INFO
	.align		4
.L_19:
        /*0068*/ 	.byte	0x04, 0x17
        /*006a*/ 	.short	(.L_21 - .L_20)
.L_20:
        /*006c*/ 	.word	0x00000000
        /*0070*/ 	.short	0x0004
        /*0072*/ 	.short	0x001c
        /*0074*/ 	.byte	0x00, 0xf0, 0x11, 0x00


	//----- nvinfo : EIATTR_KPARAM_INFO
	.align		4
.L_21:
        /*0078*/ 	.byte	0x04, 0x17
        /*007a*/ 	.short	(.L_23 - .L_22)
.L_22:
        /*007c*/ 	.word	0x00000000
        /*0080*/ 	.short	0x0003
        /*0082*/ 	.short	0x0018
        /*0084*/ 	.byte	0x00, 0xf0, 0x11, 0x00


	//----- nvinfo : EIATTR_KPARAM_INFO
	.align		4
.L_23:
        /*0088*/ 	.byte	0x04, 0x17
        /*008a*/ 	.short	(.L_25 - .L_24)
.L_24:
        /*008c*/ 	.word	0x00000000
        /*0090*/ 	.short	0x0002
        /*0092*/ 	.short	0x0010
        /*0094*/ 	.byte	0x00, 0xf4, 0x21, 0x00


	//----- nvinfo : EIATTR_KPARAM_INFO
	.align		4
.L_25:
        /*0098*/ 	.byte	0x04, 0x17
        /*009a*/ 	.short	(.L_27 - .L_26)
.L_26:
        /*009c*/ 	.word	0x00000000
        /*00a0*/ 	.short	0x0001
        /*00a2*/ 	.short	0x0008
        /*00a4*/ 	.byte	0x00, 0xf4, 0x21, 0x00


	//----- nvinfo : EIATTR_KPARAM_INFO
	.align		4
.L_27:
        /*00a8*/ 	.byte	0x04, 0x17
        /*00aa*/ 	.short	(.L_29 - .L_28)
.L_28:
        /*00ac*/ 	.word	0x00000000
        /*00b0*/ 	.short	0x0000
        /*00b2*/ 	.short	0x0000
        /*00b4*/ 	.byte	0x00, 0xf4, 0x21, 0x00


	//----- nvinfo : EIATTR_SPARSE_MMA_MASK
	.align		4
.L_29:
        /*00b8*/ 	.byte	0x03, 0x50
        /*00ba*/ 	.short	0x0000


	//----- nvinfo : EIATTR_MAXREG_COUNT
	.align		4
        /*00bc*/ 	.byte	0x03, 0x1b
        /*00be*/ 	.short	0x00ff


	//----- nvinfo : EIATTR_NUM_BARRIERS
	.align		4
        /*00c0*/ 	.byte	0x02, 0x4c
        /*00c2*/ 	.byte	0x01
	.zero		1


	//----- nvinfo : EIATTR_MERCURY_ISA_VERSION
	.align		4
        /*00c4*/ 	.byte	0x03, 0x5f
        /*00c6*/ 	.short	0x0101


	//----- nvinfo : EIATTR_INT_WARP_WIDE_INSTR_OFFSETS
	.align		4
        /*00c8*/ 	.byte	0x04, 0x31
        /*00ca*/ 	.short	(.L_31 - .L_30)


	//   ....[0]....
.L_30:
        /*00cc*/ 	.word	0x00001650


	//   ....[1]....
        /*00d0*/ 	.word	0x00001670


	//   ....[2]....
        /*00d4*/ 	.word	0x00001680


	//   ....[3]....
        /*00d8*/ 	.word	0x00001760


	//   ....[4]....
        /*00dc*/ 	.word	0x00001d40


	//   ....[5]....
        /*00e0*/ 	.word	0x00001d50


	//   ....[6]....
        /*00e4*/ 	.word	0x00001dd0


	//   ....[7]....
        /*00e8*/ 	.word	0x00001de0


	//   ....[8]....
        /*00ec*/ 	.word	0x000021e0


	//   ....[9]....
        /*00f0*/ 	.word	0x00002200


	//----- nvinfo : EIATTR_COOP_GROUP_MASK_REGIDS
	.align		4
.L_31:
        /*00f4*/ 	.byte	0x04, 0x29
        /*00f6*/ 	.short	(.L_33 - .L_32)


	//   ....[0]....
.L_32:
        /*00f8*/ 	.word	0xffffffff


	//   ....[1]....
        /*00fc*/ 	.word	0xffffffff


	//   ....[2]....
        /*0100*/ 	.word	0xffffffff


	//----- nvinfo : EIATTR_COOP_GROUP_INSTR_OFFSETS
	.align		4
.L_33:
        /*0104*/ 	.byte	0x04, 0x28
        /*0106*/ 	.short	(.L_35 - .L_34)


	//   ....[0]....
.L_34:
        /*0108*/ 	.word	0x00000150


	//   ....[1]....
        /*010c*/ 	.word	0x00000700


	//   ....[2]....
        /*0110*/ 	.word	0x00000cf0


	//----- nvinfo : EIATTR_MBARRIER_INSTR_OFFSETS
	.align		4
.L_35:
        /*0114*/ 	.byte	0x04, 0x39
        /*0116*/ 	.short	(.L_37 - .L_36)


	//   ....[0]....
.L_36:
        /*0118*/ 	.word	0x000017d0
        /*011c*/ 	.word	0x000000ff
        /*0120*/ 	.word	0x0000c000
        /*0124*/ 	.short	0x0100
        /*0126*/ 	.byte	0x18
	.zero		1


	//   ....[1]....
        /*0128*/ 	.word	0x000017f0
        /*012c*/ 	.word	0x000000ff
        /*0130*/ 	.word	0x0000c008
        /*0134*/ 	.short	0x0100
        /*0136*/ 	.byte	0x18
	.zero		1


	//   ....[2]....
        /*0138*/ 	.word	0x00001810
        /*013c*/ 	.word	0x000000ff
        /*0140*/ 	.word	0x0000c010
        /*0144*/ 	.short	0x0100
        /*0146*/ 	.byte	0x18
	.zero		1


	//   ....[3]....
        /*0148*/ 	.word	0x00001ea0
        /*014c*/ 	.word	0x000000ff
        /*0150*/ 	.word	0x0000c000
        /*0154*/ 	.short	0x010a
        /*0156*/ 	.byte	0x16
	.zero		1


	//   ....[4]....
        /*0158*/ 	.word	0x00002160
        /*015c*/ 	.word	0x000000ff
        /*0160*/ 	.word	0x0000c000
        /*0164*/ 	.short	0x0108
        /*0166*/ 	.byte	0x18
	.zero		1


	//   ....[5]....
        /*0168*/ 	.word	0x000022a0
        /*016c*/ 	.word	0x000000ff
        /*0170*/ 	.word	0x0000c008
        /*0174*/ 	.short	0x0108
        /*0176*/ 	.byte	0x18
	.zero		1


	//   ....[6]....
        /*0178*/ 	.word	0x000023c0
        /*017c*/ 	.word	0x000000ff
        /*0180*/ 	.word	0x0000c010
        /*0184*/ 	.short	0x0108
        /*0186*/ 	.byte	0x18
	.zero		1


	//   ....[7]....
        /*0188*/ 	.word	0x000027e0
        /*018c*/ 	.word	0x000000ff
        /*0190*/ 	.word	0x0000c000
        /*0194*/ 	.short	0x010a
        /*0196*/ 	.byte	0x16
	.zero		1


	//----- nvinfo : EIATTR_NUM_MBARRIERS
	.align		4
.L_37:
        /*0198*/ 	.byte	0x03, 0x38
        /*019a*/ 	.short	0x0003


	//----- nvinfo : EIATTR_EXIT_INSTR_OFFSETS
	.align		4
        /*019c*/ 	.byte	0x04, 0x1c
        /*019e*/ 	.short	(.L_39 - .L_38)


	//   ....[0]....
.L_38:
        /*01a0*/ 	.word	0x000027d0


	//----- nvinfo : EIATTR_REQNTID
	.align		4
.L_39:
        /*01a4*/ 	.byte	0x04, 0x10
        /*01a6*/ 	.short	(.L_41 - .L_40)
.L_40:
        /*01a8*/ 	.word	0x00000080
        /*01ac*/ 	.word	0x00000001
        /*01b0*/ 	.word	0x00000001


	//----- nvinfo : EIATTR_CRS_STACK_SIZE
	.align		4
.L_41:
        /*01b4*/ 	.byte	0x04, 0x1e
        /*01b6*/ 	.short	(.L_43 - .L_42)
.L_42:
        /*01b8*/ 	.word	0x00000000


	//----- nvinfo : EIATTR_CBANK_PARAM_SIZE
	.align		4
.L_43:
        /*01bc*/ 	.byte	0x03, 0x19
        /*01be*/ 	.short	0x0050


	//----- nvinfo : EIATTR_PARAM_CBANK
	.align		4
        /*01c0*/ 	.byte	0x04, 0x0a
        /*01c2*/ 	.short	(.L_45 - .L_44)
	.align		4
.L_44:
        /*01c4*/ 	.word	index@(.nv.constant0.gluon_wgmma)
        /*01c8*/ 	.short	0x0210
        /*01ca*/ 	.short	0x0050


	//----- nvinfo : EIATTR_SW_WAR
	.align		4
.L_45:
        /*01cc*/ 	.byte	0x04, 0x36
        /*01ce*/ 	.short	(.L_47 - .L_46)
.L_46:
        /*01d0*/ 	.word	0x00000008
.L_47:


//--------------------- .nv.callgraph             --------------------------
	.section	.nv.callgraph,"",@"SHT_CUDA_CALLGRAPH"
	.align	4
	.sectionentsize	8
	.align		4
        /*0000*/ 	.word	0x00000000
	.align		4
        /*0004*/ 	.word	0xffffffff
	.align		4
        /*0008*/ 	.word	0x00000000
	.align		4
        /*000c*/ 	.word	0xfffffffe
	.align		4
        /*0010*/ 	.word	0x00000000
	.align		4
        /*0014*/ 	.word	0xfffffffd
	.align		4
        /*0018*/ 	.word	0x00000000
	.align		4
        /*001c*/ 	.word	0xfffffffc


//--------------------- .text.gluon_wgmma         --------------------------
	.section	.text.gluon_wgmma,"ax",@progbits
	.align	128
        .global         gluon_wgmma
        .type           gluon_wgmma,@function
        .size           gluon_wgmma,(.L_x_52 - gluon_wgmma)
        .other          gluon_wgmma,@"STO_CUDA_ENTRY STV_DEFAULT"
gluon_wgmma:
.text.gluon_wgmma:
[----:B------:R-:W-:Y:S01]  /*0000*/  LDC R1, c[0x0][0x28] ;  /* 0x00000a00ff017b82 */ /* 0x000fe20000000800 */
[----:B------:R-:W1:Y:S07]  /*0010*/  S2R R0, SR_TID.X ;  /* 0x0000000000007919 */ /* 0x000e6e0000002100 */
[----:B------:R-:W2:Y:S01]  /*0020*/  S2UR UR4, SR_CgaCtaId ;  /* 0x00000000000479c3 */ /* 0x000ea20000008800 */
[----:B------:R-:W-:Y:S01]  /*0030*/  UMOV UR24, 0x400 ;  /* 0x0000040000187882 */ /* 0x000fe20000000000 */
[----:B------:R-:W-:Y:S01]  /*0040*/  ULDC UR6, c[0x0][0xc] ;  /* 0x0000030000067ab9 */ /* 0x000fe20000000800 */
[----:B------:R-:W-:Y:S01]  /*0050*/  ULDC.64 UR30, c[0x0][0x250] ;  /* 0x00009400001e7ab9 */ /* 0x000fe20000000a00 */
[----:B------:R-:W-:Y:S04]  /*0060*/  BSSY B0, `(.L_x_0) ;  /* 0x000001f000007945 */ /* 0x000fe80003800000 */
[----:B------:R-:W3:Y:S08]  /*0070*/  LDC R6, c[0x0][0x228] ;  /* 0x00008a00ff067b82 */ /* 0x000ef00000000800 */
[----:B------:R-:W4:Y:S08]  /*0080*/  LDC R13, c[0x0][0x230] ;  /* 0x00008c00ff0d7b82 */ /* 0x000f300000000800 */
[----:B------:R-:W-:Y:S01]  /*0090*/  S2UR UR32, SR_CTAID.Y ;  /* 0x00000000002079c3 */ /* 0x000fe20000002600 */
[----:B--2---:R-:W-:-:S03]  /*00a0*/  ULEA UR24, UR4, UR24, 0x18 ;  /* 0x0000001804187291 */ /* 0x004fc6000f8ec03f */
[----:B------:R-:W-:Y:S01]  /*00b0*/  ULDC UR4, c[0x0][0x10] ;  /* 0x0000040000047ab9 */ /* 0x000fe20000000800 */
[----:B-1----:R-:W-:-:S03]  /*00c0*/  LOP3.LUT R2, R0, 0x7f, RZ, 0xc0, !PT ;  /* 0x0000007f00027812 */ /* 0x002fc600078ec0ff */
[----:B------:R-:W1:Y:S01]  /*00d0*/  S2UR UR5, SR_CTAID.Z ;  /* 0x00000000000579c3 */ /* 0x000e620000002700 */
[----:B---3--:R-:W-:Y:S01]  /*00e0*/  VIADD R6, R6, 0xffffffff ;  /* 0xffffffff06067836 */ /* 0x008fe20000000000 */
[C---:B------:R-:W-:Y:S02]  /*00f0*/  ISETP.GE.U32.AND P0, PT, R2.reuse, 0x20, PT ;  /* 0x000000200200780c */ /* 0x040fe40003f06070 */
[C---:B------:R-:W-:Y:S02]  /*0100*/  ISETP.NE.U32.AND P2, PT, R2.reuse, RZ, PT ;  /* 0x000000ff0200720c */ /* 0x040fe40003f45070 */
[----:B------:R-:W-:Y:S02]  /*0110*/  LEA R12, R2, UR24, 0x2 ;  /* 0x00000018020c7c11 */ /* 0x000fe4000f8e10ff */
[----:B------:R-:W2:Y:S01]  /*0120*/  S2UR UR33, SR_CTAID.X ;  /* 0x00000000002179c3 */ /* 0x000ea20000002500 */
[----:B----4-:R-:W-:-:S06]  /*0130*/  VIADD R9, R13, 0xffffffff ;  /* 0xffffffff0d097836 */ /* 0x010fcc0000000000 */
[----:B------:R3:W-:Y:S01]  /*0140*/  @!P0 STS [R12], RZ ;  /* 0x000000ff0c008388 */ /* 0x0007e20000000800 */
[----:B------:R-:W-:-:S03]  /*0150*/  NOP ;  /* 0x0000000000007918 */ /* 0x000fc60000000000 */
[----:B------:R3:W-:Y:S01]  /*0160*/  @!P2 STS [UR24+0x24], R6 ;  /* 0x00002406ff00a988 */ /* 0x0007e20008000818 */
[----:B-1----:R-:W-:-:S03]  /*0170*/  UIMAD UR4, UR5, UR4, UR32 ;  /* 0x00000004050472a4 */ /* 0x002fc6000f8e0220 */
[----:B------:R3:W-:Y:S01]  /*0180*/  @!P2 STS [UR24+0x20], R9 ;  /* 0x00002009ff00a988 */ /* 0x0007e20008000818 */
[----:B--2---:R-:W-:-:S04]  /*0190*/  UIMAD UR4, UR4, UR6, UR33 ;  /* 0x00000006040472a4 */ /* 0x004fc8000f8e0221 */
[----:B------:R-:W-:-:S03]  /*01a0*/  UIMAD UR5, UR4, 0x180, URZ ;  /* 0x00000180040578a4 */ /* 0x000fc6000f8e023f */
[----:B------:R-:W-:Y:S01]  /*01b0*/  UMOV UR4, URZ ;  /* 0x0000003f00047c82 */ /* 0x000fe20008000000 */
[----:B------:R-:W-:-:S04]  /*01c0*/  UIADD3 UR26, UP0, UR5, UR30, URZ ;  /* 0x0000001e051a7290 */ /* 0x000fc8000ff1e03f */
[----:B------:R-:W-:Y:S01]  /*01d0*/  ULEA.HI.X.SX32 UR27, UR5, UR31, 0x1, UP0 ;  /* 0x0000001f051b7291 */ /* 0x000fe200080f0e3f */
[----:B---3--:R-:W-:Y:S11]  /*01e0*/  @P2 BRA `(.L_x_1) ;  /* 0x0000000000182947 */ /* 0x008ff60003800000 */
[----:B------:R-:W1:Y:S01]  /*01f0*/  LDS R3, [UR24+0x8] ;  /* 0x00000818ff037984 */ /* 0x000e620008000800 */
[----:B------:R-:W2:Y:S01]  /*0200*/  LDC.64 R10, c[0x0][0x210] ;  /* 0x00008400ff0a7b82 */ /* 0x000ea20000000a00 */
[----:B------:R-:W-:Y:S02]  /*0210*/  IMAD.MOV.U32 R4, RZ, RZ, 0x70 ;  /* 0x00000070ff047424 */ /* 0x000fe400078e00ff */
[----:B--2---:R2:W-:Y:S03]  /*0220*/  STS.64 [UR24], R10 ;  /* 0x0000000aff007988 */ /* 0x0045e60008000a18 */
[----:B-1----:R-:W-:-:S05]  /*0230*/  LOP3.LUT R3, R3, 0x10, R4, 0xd8, !PT ;  /* 0x0000001003037812 */ /* 0x002fca00078ed804 */
[----:B------:R2:W-:Y:S02]  /*0240*/  STS [UR24+0x8], R3 ;  /* 0x00000803ff007988 */ /* 0x0005e40008000818 */
.L_x_1:
[----:B------:R-:W-:Y:S05]  /*0250*/  BSYNC B0 ;  /* 0x0000000000007941 */ /* 0x000fea0003800000 */
.L_x_0:
[----:B------:R-:W-:Y:S04]  /*0260*/  BSSY B0, `(.L_x_2) ;  /* 0x000000a000007945 */ /* 0x000fe80003800000 */
[----:B------:R-:W-:Y:S05]  /*0270*/  @P2 BRA `(.L_x_3) ;  /* 0x0000000000202947 */ /* 0x000fea0003800000 */
[----:B--2---:R-:W1:Y:S01]  /*0280*/  LDS R3, [UR24+0x34] ;  /* 0x00003418ff037984 */ /* 0x004e620008000800 */
[----:B------:R-:W-:Y:S02]  /*0290*/  IMAD.MOV.U32 R4, RZ, RZ, 0x1f000000 ;  /* 0x1f000000ff047424 */ /* 0x000fe400078e00ff */
[----:B------:R-:W-:Y:S01]  /*02a0*/  @!P2 IMAD.MOV.U32 R5, RZ, RZ, 0x7f ;  /* 0x0000007fff05a424 */ /* 0x000fe200078e00ff */
[----:B------:R-:W2:Y:S02]  /*02b0*/  @!P2 LDS R8, [UR24+0x38] ;  /* 0x00003818ff08a984 */ /* 0x000ea40008000800 */
[----:B-1----:R-:W-:Y:S02]  /*02c0*/  LOP3.LUT R3, R3, 0xff000000, R4, 0xb8, !PT ;  /* 0xff00000003037812 */ /* 0x002fe400078eb804 */
[----:B--2---:R-:W-:-:S03]  /*02d0*/  @!P2 LOP3.LUT R4, R8, 0xff, R5, 0xb8, !PT ;  /* 0x000000ff0804a812 */ /* 0x004fc600078eb805 */
[----:B------:R1:W-:Y:S04]  /*02e0*/  STS [UR24+0x34], R3 ;  /* 0x00003403ff007988 */ /* 0x0003e80008000818 */
[----:B------:R1:W-:Y:S02]  /*02f0*/  @!P2 STS [UR24+0x38], R4 ;  /* 0x00003804ff00a988 */ /* 0x0003e40008000818 */
.L_x_3:
[----:B------:R-:W-:Y:S05]  /*0300*/  BSYNC B0 ;  /* 0x0000000000007941 */ /* 0x000fea0003800000 */
.L_x_2:
[----:B------:R-:W-:Y:S04]  /*0310*/  BSSY B0, `(.L_x_4) ;  /* 0x000000e000007945 */ /* 0x000fe80003800000 */
[----:B------:R-:W-:Y:S05]  /*0320*/  @P2 BRA `(.L_x_5) ;  /* 0x0000000000302947 */ /* 0x000fea0003800000 */
[----:B-1----:R-:W1:Y:S01]  /*0330*/  LDS R4, [UR24+0x34] ;  /* 0x00003418ff047984 */ /* 0x002e620008000800 */
[----:B--2---:R-:W2:Y:S03]  /*0340*/  LDC.64 R10, c[0x0][0x238] ;  /* 0x00008e00ff0a7b82 */ /* 0x004ea60000000a00 */
[----:B------:R-:W3:Y:S01]  /*0350*/  LDS R3, [UR24+0x1c] ;  /* 0x00001c18ff037984 */ /* 0x000ee20008000800 */
[C---:B--2---:R-:W-:Y:S01]  /*0360*/  SHF.L.U64.HI R8, R10.reuse, 0x1, R11 ;  /* 0x000000010a087819 */ /* 0x044fe2000001020b */
[----:B------:R-:W-:-:S03]  /*0370*/  IMAD.SHL.U32 R5, R10, 0x2, RZ ;  /* 0x000000020a057824 */ /* 0x000fc600078e00ff */
[--C-:B------:R-:W-:Y:S02]  /*0380*/  SHF.R.U32.HI R10, RZ, 0x4, R8.reuse ;  /* 0x00000004ff0a7819 */ /* 0x100fe40000011608 */
[----:B------:R-:W-:-:S05]  /*0390*/  SHF.R.U64 R5, R5, 0x4, R8 ;  /* 0x0000000405057819 */ /* 0x000fca0000001208 */
[----:B------:R4:W-:Y:S01]  /*03a0*/  STS [UR24+0xc], R5 ;  /* 0x00000c05ff007988 */ /* 0x0009e20008000818 */
[----:B-1----:R-:W-:Y:S02]  /*03b0*/  LOP3.LUT R4, R4, 0x7, RZ, 0xb8, !PT ;  /* 0x0000000704047812 */ /* 0x002fe400078eb8ff */
[----:B---3--:R-:W-:-:S03]  /*03c0*/  LOP3.LUT R3, R3, 0xf, R10, 0xb8, !PT ;  /* 0x0000000f03037812 */ /* 0x008fc600078eb80a */
[----:B------:R4:W-:Y:S04]  /*03d0*/  STS [UR24+0x34], R4 ;  /* 0x00003404ff007988 */ /* 0x0009e80008000818 */
[----:B------:R4:W-:Y:S02]  /*03e0*/  STS [UR24+0x1c], R3 ;  /* 0x00001c03ff007988 */ /* 0x0009e40008000818 */
.L_x_5:
[----:B------:R-:W-:Y:S05]  /*03f0*/  BSYNC B0 ;  /* 0x0000000000007941 */ /* 0x000fea0003800000 */
.L_x_4:
[----:B------:R-:W-:Y:S04]  /*0400*/  BSSY B1, `(.L_x_6) ;  /* 0x000001a000017945 */ /* 0x000fe80003800000 */
[----:B------:R-:W-:Y:S04]  /*0410*/  BSSY B0, `(.L_x_7) ;  /* 0x0000015000007945 */ /* 0x000fe80003800000 */
[----:B------:R-:W-:Y:S05]  /*0420*/  @P2 BRA `(.L_x_8) ;  /* 0x0000000000202947 */ /* 0x000fea0003800000 */
[----:B-12-4-:R-:W1:Y:S02]  /*0430*/  LDS R3, [UR24+0x34] ;  /* 0x00003418ff037984 */ /* 0x016e640008000800 */
[----:B-1----:R-:W-:-:S05]  /*0440*/  LOP3.LUT R3, R3, 0x38, RZ, 0xb8, !PT ;  /* 0x0000003803037812 */ /* 0x002fca00078eb8ff */
[----:B------:R1:W-:Y:S01]  /*0450*/  STS [UR24+0x34], R3 ;  /* 0x00003403ff007988 */ /* 0x0003e20008000818 */
[----:B------:R-:W-:Y:S05]  /*0460*/  @P2 BRA `(.L_x_9) ;  /* 0x0000000000202947 */ /* 0x000fea0003800000 */
[----:B-1----:R-:W1:Y:S01]  /*0470*/  LDS R3, [UR24+0x8] ;  /* 0x00000818ff037984 */ /* 0x002e620008000800 */
[----:B------:R-:W-:-:S05]  /*0480*/  IMAD.MOV.U32 R4, RZ, RZ, 0x780 ;  /* 0x00000780ff047424 */ /* 0x000fca00078e00ff */
[----:B-1----:R-:W-:-:S05]  /*0490*/  LOP3.LUT R3, R3, 0x300, R4, 0xd8, !PT ;  /* 0x0000030003037812 */ /* 0x002fca00078ed804 */
[----:B------:R3:W-:Y:S02]  /*04a0*/  STS [UR24+0x8], R3 ;  /* 0x00000803ff007988 */ /* 0x0007e40008000818 */
.L_x_8:
[----:B------:R-:W-:Y:S05]  /*04b0*/  @P2 BRA `(.L_x_10) ;  /* 0x0000000000282947 */ /* 0x000fea0003800000 */
[----:B-1234-:R-:W1:Y:S02]  /*04c0*/  LDS R3, [UR24+0x8] ;  /* 0x00000818ff037984 */ /* 0x01ee640008000800 */
[----:B-1----:R-:W-:-:S05]  /*04d0*/  LOP3.LUT R3, R3, 0x1800, RZ, 0xb8, !PT ;  /* 0x0000180003037812 */ /* 0x002fca00078eb8ff */
[----:B------:R2:W-:Y:S02]  /*04e0*/  STS [UR24+0x8], R3 ;  /* 0x00000803ff007988 */ /* 0x0005e40008000818 */
.L_x_9:
[----:B------:R-:W-:Y:S05]  /*04f0*/  @P2 BREAK B0 ;  /* 0x0000000000002942 */ /* 0x000fea0003800000 */
[----:B------:R-:W-:Y:S05]  /*0500*/  @P2 BRA `(.L_x_11) ;  /* 0x0000000000242947 */ /* 0x000fea0003800000 */
[----:B------:R-:W3:Y:S01]  /*0510*/  LDS R4, [UR24+0x8] ;  /* 0x00000818ff047984 */ /* 0x000ee20008000800 */
[----:B-12---:R-:W-:-:S05]  /*0520*/  IMAD.MOV.U32 R3, RZ, RZ, 0x6000 ;  /* 0x00006000ff037424 */ /* 0x006fca00078e00ff */
[----:B---3--:R-:W-:-:S04]  /*0530*/  LOP3.LUT R3, R4, 0x4000, R3, 0xd8, !PT ;  /* 0x0000400004037812 */ /* 0x008fc800078ed803 */
[----:B------:R-:W-:-:S05]  /*0540*/  LOP3.LUT R3, R3, 0x400000, RZ, 0xb8, !PT ;  /* 0x0040000003037812 */ /* 0x000fca00078eb8ff */
[----:B------:R5:W-:Y:S02]  /*0550*/  STS [UR24+0x8], R3 ;  /* 0x00000803ff007988 */ /* 0x000be40008000818 */
.L_x_10:
[----:B------:R-:W-:Y:S05]  /*0560*/  BSYNC B0 ;  /* 0x0000000000007941 */ /* 0x000fea0003800000 */
.L_x_7:
[----:B-12345:R-:W1:Y:S02]  /*0570*/  @!P2 LDS R3, [UR24+0x8] ;  /* 0x00000818ff03a984 */ /* 0x03ee640008000800 */
[----:B-1----:R-:W-:-:S05]  /*0580*/  @!P2 LOP3.LUT R3, R3, 0x8000, RZ, 0xb8, !PT ;  /* 0x000080000303a812 */ /* 0x002fca00078eb8ff */
[----:B------:R3:W-:Y:S02]  /*0590*/  @!P2 STS [UR24+0x8], R3 ;  /* 0x00000803ff00a988 */ /* 0x0007e40008000818 */
.L_x_11:
[----:B------:R-:W-:Y:S05]  /*05a0*/  BSYNC B1 ;  /* 0x0000000000017941 */ /* 0x000fea0003800000 */
.L_x_6:
[----:B------:R-:W-:Y:S05]  /*05b0*/  WARPSYNC.ALL ;  /* 0x0000000000007948 */ /* 0x000fea0003800000 */
[----:B------:R-:W-:Y:S05]  /*05c0*/  @P0 BRA `(.L_x_12) ;  /* 0x0000000000280947 */ /* 0x000fea0003800000 */
[----:B-123--:R-:W1:Y:S01]  /*05d0*/  S2R R3, SR_LANEID ;  /* 0x0000000000037919 */ /* 0x00ee620000000000 */
[----:B------:R-:W-:Y:S05]  /*05e0*/  WARPSYNC.ALL ;  /* 0x0000000000007948 */ /* 0x000fea0003800000 */
[----:B-1----:R-:W-:-:S05]  /*05f0*/  IMAD.SHL.U32 R3, R3, 0x4, RZ ;  /* 0x0000000403037824 */ /* 0x002fca00078e00ff */
[----:B------:R-:W1:Y:S01]  /*0600*/  LDS R7, [R3+UR24] ;  /* 0x0000001803077984 */ /* 0x000e620008000800 */
[----:B------:R-:W-:-:S05]  /*0610*/  IADD3 R4, P1, R3, UR26, RZ ;  /* 0x0000001a03047c10 */ /* 0x000fca000ff3e0ff */
[----:B------:R-:W-:-:S05]  /*0620*/  IMAD.X R5, RZ, RZ, UR27, P1 ;  /* 0x0000001bff057e24 */ /* 0x000fca00088e06ff */
[----:B-1----:R4:W5:Y:S01]  /*0630*/  ATOMG.E.EXCH.STRONG.GPU PT, RZ, [R4], R7 ;  /* 0x0000000704ff73a8 */ /* 0x00296200041ee100 */
[----:B------:R-:W-:-:S04]  /*0640*/  DEPBAR {5,4,3,2,1,0} ;  /* 0x0000003f0000791a */ /* 0x000fc80000000000 */
[----:B------:R4:W-:Y:S01]  /*0650*/  UTMACCTL.IV [UR26] ;  /* 0x000000001a0079b9 */ /* 0x0009e20008000000 */
[----:B------:R-:W-:Y:S01]  /*0660*/  NOP ;  /* 0x0000000000007918 */ /* 0x000fe20000000000 */
.L_x_12:
[----:B------:R-:W-:Y:S05]  /*0670*/  @P0 BRA `(.L_x_13) ;  /* 0x00000000000c0947 */ /* 0x000fea0003800000 */
[----:B------:R0:W-:Y:S01]  /*0680*/  UTMACMDFLUSH ;  /* 0x00000000000079b7 */ /* 0x0001e20000000000 */
[----:B------:R-:W-:Y:S05]  /*0690*/  @P0 BRA `(.L_x_13) ;  /* 0x0000000000040947 */ /* 0x000fea0003800000 */
[----:B------:R-:W-:-:S04]  /*06a0*/  DEPBAR.LE SB0, 0x0 ;  /* 0x000080000000791a */ /* 0x000fc80000000000 */
.L_x_13:
[----:B------:R-:W-:Y:S05]  /*06b0*/  WARPSYNC.ALL ;  /* 0x0000000000007948 */ /* 0x000fea0003800000 */
[----:B-----5:R-:W-:Y:S06]  /*06c0*/  BAR.SYNC.DEFER_BLOCKING 0x0 ;  /* 0x0000000000007b1d */ /* 0x020fec0000010000 */
[----:B------:R-:W-:Y:S02]  /*06d0*/  BSSY B1, `(.L_x_14) ;  /* 0x000000b000017945 */ /* 0x000fe40003800000 */
[----:B------:R-:W-:Y:S06]  /*06e0*/  BAR.SYNC.DEFER_BLOCKING 0x0 ;  /* 0x0000000000007b1d */ /* 0x000fec0000010000 */
[----:B------:R5:W-:Y:S01]  /*06f0*/  @!P0 STS [R12], RZ ;  /* 0x000000ff0c008388 */ /* 0x000be20000000800 */
[----:B------:R-:W-:Y:S01]  /*0700*/  NOP ;  /* 0x0000000000007918 */ /* 0x000fe20000000000 */
[----:B------:R-:W-:Y:S05]  /*0710*/  @P2 BRA `(.L_x_15) ;  /* 0x0000000000182947 */ /* 0x000fea0003800000 */
[----:B-123--:R-:W1:Y:S01]  /*0720*/  LDS R3, [UR24+0x8] ;  /* 0x00000818ff037984 */ /* 0x00ee620008000800 */
[----:B------:R-:W2:Y:S01]  /*0730*/  LDC.64 R10, c[0x0][0x218] ;  /* 0x00008600ff0a7b82 */ /* 0x000ea20000000a00 */
[----:B----4-:R-:W-:Y:S02]  /*0740*/  IMAD.MOV.U32 R4, RZ, RZ, 0x70 ;  /* 0x00000070ff047424 */ /* 0x010fe400078e00ff */
[----:B--2---:R2:W-:Y:S03]  /*0750*/  STS.64 [UR24], R10 ;  /* 0x0000000aff007988 */ /* 0x0045e60008000a18 */
[----:B-1----:R-:W-:-:S05]  /*0760*/  LOP3.LUT R3, R3, 0x10, R4, 0xd8, !PT ;  /* 0x0000001003037812 */ /* 0x002fca00078ed804 */
[----:B------:R2:W-:Y:S02]  /*0770*/  STS [UR24+0x8], R3 ;  /* 0x00000803ff007988 */ /* 0x0005e40008000818 */
.L_x_15:
[----:B----4-:R-:W-:Y:S05]  /*0780*/  BSYNC B1 ;  /* 0x0000000000017941 */ /* 0x010fea0003800000 */
.L_x_14:
[----:B------:R-:W-:Y:S04]  /*0790*/  BSSY B2, `(.L_x_16) ;  /* 0x000000f000027945 */ /* 0x000fe80003800000 */
[----:B------:R-:W-:Y:S04]  /*07a0*/  BSSY B1, `(.L_x_17) ;  /* 0x000000c000017945 */ /* 0x000fe80003800000 */
[----:B------:R-:W-:Y:S05]  /*07b0*/  @P2 BRA `(.L_x_18) ;  /* 0x0000000000282947 */ /* 0x000fea0003800000 */
[----:B-123--:R-:W1:Y:S01]  /*07c0*/  LDS R3, [UR24+0x34] ;  /* 0x00003418ff037984 */ /* 0x00ee620008000800 */
[----:B------:R-:W-:Y:S01]  /*07d0*/  IMAD.MOV.U32 R4, RZ, RZ, 0x1f000000 ;  /* 0x1f000000ff047424 */ /* 0x000fe200078e00ff */
[----:B------:R-:W-:Y:S05]  /*07e0*/  @P2 BREAK B1 ;  /* 0x0000000000012942 */ /* 0x000fea0003800000 */
[----:B-1----:R-:W-:-:S05]  /*07f0*/  LOP3.LUT R3, R3, 0xff000000, R4, 0xb8, !PT ;  /* 0xff00000003037812 */ /* 0x002fca00078eb804 */
[----:B------:R1:W-:Y:S01]  /*0800*/  STS [UR24+0x34], R3 ;  /* 0x00003403ff007988 */ /* 0x0003e20008000818 */
[----:B------:R-:W-:Y:S05]  /*0810*/  @P2 BRA `(.L_x_19) ;  /* 0x0000000000182947 */ /* 0x000fea0003800000 */
[----:B-1----:R-:W1:Y:S01]  /*0820*/  LDS R3, [UR24+0x38] ;  /* 0x00003818ff037984 */ /* 0x002e620008000800 */
[----:B------:R-:W-:-:S05]  /*0830*/  IMAD.MOV.U32 R4, RZ, RZ, 0x7f ;  /* 0x0000007fff047424 */ /* 0x000fca00078e00ff */
[----:B-1----:R-:W-:-:S05]  /*0840*/  LOP3.LUT R3, R3, 0xff, R4, 0xb8, !PT ;  /* 0x000000ff03037812 */ /* 0x002fca00078eb804 */
[----:B------:R4:W-:Y:S02]  /*0850*/  STS [UR24+0x38], R3 ;  /* 0x00003803ff007988 */ /* 0x0009e40008000818 */
.L_x_18:
[----:B------:R-:W-:Y:S05]  /*0860*/  BSYNC B1 ;  /* 0x0000000000017941 */ /* 0x000fea0003800000 */
.L_x_17:
[----:B------:R1:W-:Y:S02]  /*0870*/  @!P2 STS [UR24+0x20], R9 ;  /* 0x00002009ff00a988 */ /* 0x0003e40008000818 */
.L_x_19:
[----:B------:R-:W-:Y:S05]  /*0880*/  BSYNC B2 ;  /* 0x0000000000027941 */ /* 0x000fea0003800000 */
.L_x_16:
[----:B------:R-:W-:Y:S05]  /*0890*/  WARPSYNC.ALL ;  /* 0x0000000000007948 */ /* 0x000fea0003800000 */
[----:B-1234-:R-:W1:Y:S01]  /*08a0*/  LDC R3, c[0x0][0x22c] ;  /* 0x00008b00ff037b82 */ /* 0x01ee620000000800 */
[----:B------:R-:W-:Y:S01]  /*08b0*/  BSSY B2, `(.L_x_20) ;  /* 0x0000010000027945 */ /* 0x000fe20003800000 */
[----:B-1----:R-:W-:-:S05]  /*08c0*/  VIADD R3, R3, 0xffffffff ;  /* 0xffffffff03037836 */ /* 0x002fca0000000000 */
[----:B------:R1:W-:Y:S01]  /*08d0*/  @!P2 STS [UR24+0x24], R3 ;  /* 0x00002403ff00a988 */ /* 0x0003e20008000818 */
[----:B------:R-:W-:Y:S05]  /*08e0*/  @P2 BRA `(.L_x_21) ;  /* 0x0000000000302947 */ /* 0x000fea0003800000 */
[----:B------:R-:W2:Y:S01]  /*08f0*/  LDS R5, [UR24+0x34] ;  /* 0x00003418ff057984 */ /* 0x000ea20008000800 */
[----:B------:R-:W3:Y:S03]  /*0900*/  LDC.64 R10, c[0x0][0x240] ;  /* 0x00009000ff0a7b82 */ /* 0x000ee60000000a00 */
[----:B------:R-:W4:Y:S01]  /*0910*/  LDS R4, [UR24+0x1c] ;  /* 0x00001c18ff047984 */ /* 0x000f220008000800 */
[C---:B---3--:R-:W-:Y:S01]  /*0920*/  SHF.L.U64.HI R8, R10.reuse, 0x1, R11 ;  /* 0x000000010a087819 */ /* 0x048fe2000001020b */
[----:B------:R-:W-:-:S03]  /*0930*/  IMAD.SHL.U32 R7, R10, 0x2, RZ ;  /* 0x000000020a077824 */ /* 0x000fc600078e00ff */
[--C-:B------:R-:W-:Y:S02]  /*0940*/  SHF.R.U32.HI R9, RZ, 0x4, R8.reuse ;  /* 0x00000004ff097819 */ /* 0x100fe40000011608 */
[----:B------:R-:W-:-:S05]  /*0950*/  SHF.R.U64 R7, R7, 0x4, R8 ;  /* 0x0000000407077819 */ /* 0x000fca0000001208 */
[----:B------:R3:W-:Y:S01]  /*0960*/  STS [UR24+0xc], R7 ;  /* 0x00000c07ff007988 */ /* 0x0007e20008000818 */
[----:B--2---:R-:W-:Y:S02]  /*0970*/  LOP3.LUT R5, R5, 0x7, RZ, 0xb8, !PT ;  /* 0x0000000705057812 */ /* 0x004fe400078eb8ff */
[----:B----4-:R-:W-:-:S03]  /*0980*/  LOP3.LUT R4, R4, 0xf, R9, 0xb8, !PT ;  /* 0x0000000f04047812 */ /* 0x010fc600078eb809 */
[----:B------:R3:W-:Y:S04]  /*0990*/  STS [UR24+0x34], R5 ;  /* 0x00003405ff007988 */ /* 0x0007e80008000818 */
[----:B------:R3:W-:Y:S02]  /*09a0*/  STS [UR24+0x1c], R4 ;  /* 0x00001c04ff007988 */ /* 0x0007e40008000818 */
.L_x_21:
[----:B------:R-:W-:Y:S05]  /*09b0*/  BSYNC B2 ;  /* 0x0000000000027941 */ /* 0x000fea0003800000 */
.L_x_20:
[----:B------:R-:W-:Y:S04]  /*09c0*/  BSSY B3, `(.L_x_22) ;  /* 0x000001a000037945 */ /* 0x000fe80003800000 */
[----:B------:R-:W-:Y:S04]  /*09d0*/  BSSY B2, `(.L_x_23) ;  /* 0x0000015000027945 */ /* 0x000fe80003800000 */
[----:B------:R-:W-:Y:S05]  /*09e0*/  @P2 BRA `(.L_x_24) ;  /* 0x0000000000202947 */ /* 0x000fea0003800000 */
[----:B---3--:R-:W2:Y:S02]  /*09f0*/  LDS R4, [UR24+0x34] ;  /* 0x00003418ff047984 */ /* 0x008ea40008000800 */
[----:B--2---:R-:W-:-:S05]  /*0a00*/  LOP3.LUT R4, R4, 0x38, RZ, 0xb8, !PT ;  /* 0x0000003804047812 */ /* 0x004fca00078eb8ff */
[----:B------:R2:W-:Y:S01]  /*0a10*/  STS [UR24+0x34], R4 ;  /* 0x00003404ff007988 */ /* 0x0005e20008000818 */
[----:B------:R-:W-:Y:S05]  /*0a20*/  @P2 BRA `(.L_x_25) ;  /* 0x0000000000202947 */ /* 0x000fea0003800000 */
[----:B--2---:R-:W2:Y:S01]  /*0a30*/  LDS R4, [UR24+0x8] ;  /* 0x00000818ff047984 */ /* 0x004ea20008000800 */
[----:B------:R-:W-:-:S05]  /*0a40*/  IMAD.MOV.U32 R5, RZ, RZ, 0x780 ;  /* 0x00000780ff057424 */ /* 0x000fca00078e00ff */
[----:B--2---:R-:W-:-:S05]  /*0a50*/  LOP3.LUT R4, R4, 0x300, R5, 0xd8, !PT ;  /* 0x0000030004047812 */ /* 0x004fca00078ed805 */
[----:B------:R2:W-:Y:S02]  /*0a60*/  STS [UR24+0x8], R4 ;  /* 0x00000804ff007988 */ /* 0x0005e40008000818 */
.L_x_24:
[----:B------:R-:W-:Y:S05]  /*0a70*/  @P2 BRA `(.L_x_26) ;  /* 0x0000000000282947 */ /* 0x000fea0003800000 */
[----:B--23--:R-:W2:Y:S02]  /*0a80*/  LDS R4, [UR24+0x8] ;  /* 0x00000818ff047984 */ /* 0x00cea40008000800 */
[----:B--2---:R-:W-:-:S05]  /*0a90*/  LOP3.LUT R4, R4, 0x1800, RZ, 0xb8, !PT ;  /* 0x0000180004047812 */ /* 0x004fca00078eb8ff */
[----:B------:R3:W-:Y:S02]  /*0aa0*/  STS [UR24+0x8], R4 ;  /* 0x00000804ff007988 */ /* 0x0007e40008000818 */
.L_x_25:
[----:B------:R-:W-:Y:S05]  /*0ab0*/  @P2 BREAK B2 ;  /* 0x0000000000022942 */ /* 0x000fea0003800000 */
[----:B------:R-:W-:Y:S05]  /*0ac0*/  @P2 BRA `(.L_x_27) ;  /* 0x0000000000242947 */ /* 0x000fea0003800000 */
[----:B--23--:R-:W2:Y:S01]  /*0ad0*/  LDS R4, [UR24+0x8] ;  /* 0x00000818ff047984 */ /* 0x00cea20008000800 */
[----:B------:R-:W-:-:S05]  /*0ae0*/  IMAD.MOV.U32 R5, RZ, RZ, 0x6000 ;  /* 0x00006000ff057424 */ /* 0x000fca00078e00ff */
[----:B--2---:R-:W-:-:S04]  /*0af0*/  LOP3.LUT R4, R4, 0x4000, R5, 0xd8, !PT ;  /* 0x0000400004047812 */ /* 0x004fc800078ed805 */
[----:B------:R-:W-:-:S05]  /*0b00*/  LOP3.LUT R4, R4, 0x400000, RZ, 0xb8, !PT ;  /* 0x0040000004047812 */ /* 0x000fca00078eb8ff */
[----:B------:R4:W-:Y:S02]  /*0b10*/  STS [UR24+0x8], R4 ;  /* 0x00000804ff007988 */ /* 0x0009e40008000818 */
.L_x_26:
[----:B------:R-:W-:Y:S05]  /*0b20*/  BSYNC B2 ;  /* 0x0000000000027941 */ /* 0x000fea0003800000 */
.L_x_23:
[----:B--234-:R-:W2:Y:S02]  /*0b30*/  @!P2 LDS R4, [UR24+0x8] ;  /* 0x00000818ff04a984 */ /* 0x01cea40008000800 */
[----:B--2---:R-:W-:-:S05]  /*0b40*/  @!P2 LOP3.LUT R4, R4, 0x8000, RZ, 0xb8, !PT ;  /* 0x000080000404a812 */ /* 0x004fca00078eb8ff */
[----:B------:R4:W-:Y:S02]  /*0b50*/  @!P2 STS [UR24+0x8], R4 ;  /* 0x00000804ff00a988 */ /* 0x0009e40008000818 */
.L_x_27:
[----:B------:R-:W-:Y:S05]  /*0b60*/  BSYNC B3 ;  /* 0x0000000000037941 */ /* 0x000fea0003800000 */
.L_x_22:
[----:B------:R-:W-:Y:S05]  /*0b70*/  WARPSYNC.ALL ;  /* 0x0000000000007948 */ /* 0x000fea0003800000 */
[----:B------:R-:W-:-:S04]  /*0b80*/  UIADD3 UR29, UR5, 0x80, URZ ;  /* 0x00000080051d7890 */ /* 0x000fc8000fffe03f */
[----:B------:R-:W-:-:S04]  /*0b90*/  UIADD3 UR28, UP0, UR29, UR30, URZ ;  /* 0x0000001e1d1c7290 */ /* 0x000fc8000ff1e03f */
[----:B------:R-:W-:Y:S01]  /*0ba0*/  ULEA.HI.X.SX32 UR29, UR29, UR31, 0x1, UP0 ;  /* 0x0000001f1d1d7291 */ /* 0x000fe200080f0e3f */
[----:B------:R-:W-:Y:S11]  /*0bb0*/  @P0 BRA `(.L_x_28) ;  /* 0x0000000000280947 */ /* 0x000ff60003800000 */
[----:B--234-:R-:W2:Y:S01]  /*0bc0*/  S2R R4, SR_LANEID ;  /* 0x0000000000047919 */ /* 0x01cea20000000000 */
[----:B------:R-:W-:Y:S05]  /*0bd0*/  WARPSYNC.ALL ;  /* 0x0000000000007948 */ /* 0x000fea0003800000 */
[----:B--2---:R-:W-:-:S05]  /*0be0*/  IMAD.SHL.U32 R8, R4, 0x4, RZ ;  /* 0x0000000404087824 */ /* 0x004fca00078e00ff */
[----:B------:R-:W2:Y:S01]  /*0bf0*/  LDS R7, [R8+UR24] ;  /* 0x0000001808077984 */ /* 0x000ea20008000800 */
[----:B------:R-:W-:-:S05]  /*0c00*/  IADD3 R4, P1, R8, UR28, RZ ;  /* 0x0000001c08047c10 */ /* 0x000fca000ff3e0ff */
[----:B------:R-:W-:-:S05]  /*0c10*/  IMAD.X R5, RZ, RZ, UR29, P1 ;  /* 0x0000001dff057e24 */ /* 0x000fca00088e06ff */
[----:B--2---:R2:W3:Y:S01]  /*0c20*/  ATOMG.E.EXCH.STRONG.GPU PT, RZ, [R4], R7 ;  /* 0x0000000704ff73a8 */ /* 0x0044e200041ee100 */
[----:B------:R-:W-:-:S04]  /*0c30*/  DEPBAR {5,4,3,2,1,0} ;  /* 0x0000003f0000791a */ /* 0x000fc80000000000 */
[----:B------:R2:W-:Y:S01]  /*0c40*/  UTMACCTL.IV [UR28] ;  /* 0x000000001c0079b9 */ /* 0x0005e20008000000 */
[----:B------:R-:W-:Y:S01]  /*0c50*/  NOP ;  /* 0x0000000000007918 */ /* 0x000fe20000000000 */
.L_x_28:
[----:B------:R-:W-:Y:S05]  /*0c60*/  @P0 BRA `(.L_x_29) ;  /* 0x00000000000c0947 */ /* 0x000fea0003800000 */
[----:B------:R0:W-:Y:S01]  /*0c70*/  UTMACMDFLUSH ;  /* 0x00000000000079b7 */ /* 0x0001e20000000000 */
[----:B------:R-:W-:Y:S05]  /*0c80*/  @P0 BRA `(.L_x_29) ;  /* 0x0000000000040947 */ /* 0x000fea0003800000 */
[----:B------:R-:W-:-:S04]  /*0c90*/  DEPBAR.LE SB0, 0x0 ;  /* 0x000080000000791a */ /* 0x000fc80000000000 */
.L_x_29:
[----:B------:R-:W-:Y:S05]  /*0ca0*/  WARPSYNC.ALL ;  /* 0x0000000000007948 */ /* 0x000fea0003800000 */
[----:B---3--:R-:W-:Y:S06]  /*0cb0*/  BAR.SYNC.DEFER_BLOCKING 0x0 ;  /* 0x0000000000007b1d */ /* 0x008fec0000010000 */
[----:B------:R-:W-:Y:S02]  /*0cc0*/  BSSY B3, `(.L_x_30) ;  /* 0x000000b000037945 */ /* 0x000fe40003800000 */
[----:B------:R-:W-:Y:S06]  /*0cd0*/  BAR.SYNC.DEFER_BLOCKING 0x0 ;  /* 0x0000000000007b1d */ /* 0x000fec0000010000 */
[----:B------:R3:W-:Y:S01]  /*0ce0*/  @!P0 STS [R12], RZ ;  /* 0x000000ff0c008388 */ /* 0x0007e20000000800 */
[----:B------:R-:W-:Y:S01]  /*0cf0*/  NOP ;  /* 0x0000000000007918 */ /* 0x000fe20000000000 */
[----:B------:R-:W-:Y:S05]  /*0d00*/  @P2 BRA `(.L_x_31) ;  /* 0x0000000000182947 */ /* 0x000fea0003800000 */
[----:B--2-4-:R-:W2:Y:S01]  /*0d10*/  LDS R4, [UR24+0x8] ;  /* 0x00000818ff047984 */ /* 0x014ea20008000800 */
[----:B------:R-:W4:Y:S01]  /*0d20*/  LDC.64 R8, c[0x0][0x220] ;  /* 0x00008800ff087b82 */ /* 0x000f220000000a00 */
[----:B------:R-:W-:Y:S02]  /*0d30*/  IMAD.MOV.U32 R5, RZ, RZ, 0x70 ;  /* 0x00000070ff057424 */ /* 0x000fe400078e00ff */
[----:B----4-:R4:W-:Y:S03]  /*0d40*/  STS.64 [UR24], R8 ;  /* 0x00000008ff007988 */ /* 0x0109e60008000a18 */
[----:B--2---:R-:W-:-:S05]  /*0d50*/  LOP3.LUT R4, R4, 0x10, R5, 0xd8, !PT ;  /* 0x0000001004047812 */ /* 0x004fca00078ed805 */
[----:B------:R4:W-:Y:S02]  /*0d60*/  STS [UR24+0x8], R4 ;  /* 0x00000804ff007988 */ /* 0x0009e40008000818 */
.L_x_31:
[----:B--2---:R-:W-:Y:S05]  /*0d70*/  BSYNC B3 ;  /* 0x0000000000037941 */ /* 0x004fea0003800000 */
.L_x_30:
[----:B------:R-:W-:Y:S04]  /*0d80*/  BSSY B4, `(.L_x_32) ;  /* 0x0000011000047945 */ /* 0x000fe80003800000 */
[----:B------:R-:W-:Y:S04]  /*0d90*/  BSSY B3, `(.L_x_33) ;  /* 0x000000e000037945 */ /* 0x000fe80003800000 */
[----:B------:R-:W-:Y:S05]  /*0da0*/  @P2 BRA `(.L_x_34) ;  /* 0x0000000000242947 */ /* 0x000fea0003800000 */
[----:B----4-:R-:W2:Y:S01]  /*0db0*/  LDS R4, [UR24+0x34] ;  /* 0x00003418ff047984 */ /* 0x010ea20008000800 */
[----:B------:R-:W-:-:S05]  /*0dc0*/  IMAD.MOV.U32 R5, RZ, RZ, 0x3f000000 ;  /* 0x3f000000ff057424 */ /* 0x000fca00078e00ff */
[----:B--2---:R-:W-:-:S05]  /*0dd0*/  LOP3.LUT R4, R4, 0xff000000, R5, 0xb8, !PT ;  /* 0xff00000004047812 */ /* 0x004fca00078eb805 */
[----:B------:R2:W-:Y:S01]  /*0de0*/  STS [UR24+0x34], R4 ;  /* 0x00003404ff007988 */ /* 0x0005e20008000818 */
[----:B------:R-:W-:Y:S05]  /*0df0*/  @P2 BRA `(.L_x_35) ;  /* 0x00000000001c2947 */ /* 0x000fea0003800000 */
[----:B--2---:R-:W2:Y:S01]  /*0e00*/  LDS R4, [UR24+0x38] ;  /* 0x00003818ff047984 */ /* 0x004ea20008000800 */
[----:B------:R-:W-:-:S05]  /*0e10*/  IMAD.MOV.U32 R5, RZ, RZ, 0x7f ;  /* 0x0000007fff057424 */ /* 0x000fca00078e00ff */
[----:B--2---:R-:W-:-:S05]  /*0e20*/  LOP3.LUT R4, R4, 0xff, R5, 0xb8, !PT ;  /* 0x000000ff04047812 */ /* 0x004fca00078eb805 */
[----:B------:R2:W-:Y:S02]  /*0e30*/  STS [UR24+0x38], R4 ;  /* 0x00003804ff007988 */ /* 0x0005e40008000818 */
.L_x_34:
[----:B------:R-:W-:Y:S05]  /*0e40*/  @P2 BREAK B3 ;  /* 0x0000000000032942 */ /* 0x000fea0003800000 */
[----:B------:R-:W-:Y:S05]  /*0e50*/  @P2 BRA `(.L_x_36) ;  /* 0x00000000000c2947 */ /* 0x000fea0003800000 */
[----:B------:R1:W-:Y:S02]  /*0e60*/  STS [UR24+0x20], R3 ;  /* 0x00002003ff007988 */ /* 0x0003e40008000818 */
.L_x_35:
[----:B------:R-:W-:Y:S05]  /*0e70*/  BSYNC B3 ;  /* 0x0000000000037941 */ /* 0x000fea0003800000 */
.L_x_33:
[----:B------:R1:W-:Y:S02]  /*0e80*/  @!P2 STS [UR24+0x24], R6 ;  /* 0x00002406ff00a988 */ /* 0x0003e40008000818 */
.L_x_36:
[----:B------:R-:W-:Y:S05]  /*0e90*/  BSYNC B4 ;  /* 0x0000000000047941 */ /* 0x000fea0003800000 */
.L_x_32:
[----:B------:R-:W-:Y:S05]  /*0ea0*/  WARPSYNC.ALL ;  /* 0x0000000000007948 */ /* 0x000fea0003800000 */
[----:B------:R-:W-:Y:S04]  /*0eb0*/  BSSY B4, `(.L_x_37) ;  /* 0x000000e000047945 */ /* 0x000fe80003800000 */
[----:B------:R-:W-:Y:S05]  /*0ec0*/  @P2 BRA `(.L_x_38) ;  /* 0x0000000000302947 */ /* 0x000fea0003800000 */
[----:B--2-4-:R-:W2:Y:S01]  /*0ed0*/  LDS R4, [UR24+0x34] ;  /* 0x00003418ff047984 */ /* 0x014ea20008000800 */
[----:B------:R-:W4:Y:S03]  /*0ee0*/  LDC.64 R8, c[0x0][0x248] ;  /* 0x00009200ff087b82 */ /* 0x000f260000000a00 */
[----:B-1----:R-:W1:Y:S01]  /*0ef0*/  LDS R3, [UR24+0x1c] ;  /* 0x00001c18ff037984 */ /* 0x002e620008000800 */
[C---:B----4-:R-:W-:Y:S01]  /*0f00*/  SHF.L.U64.HI R6, R8.reuse, 0x1, R9 ;  /* 0x0000000108067819 */ /* 0x050fe20000010209 */
[----:B------:R-:W-:-:S03]  /*0f10*/  IMAD.SHL.U32 R5, R8, 0x2, RZ ;  /* 0x0000000208057824 */ /* 0x000fc600078e00ff */
[--C-:B------:R-:W-:Y:S02]  /*0f20*/  SHF.R.U32.HI R8, RZ, 0x4, R6.reuse ;  /* 0x00000004ff087819 */ /* 0x100fe40000011606 */
[----:B------:R-:W-:-:S05]  /*0f30*/  SHF.R.U64 R5, R5, 0x4, R6 ;  /* 0x0000000405057819 */ /* 0x000fca0000001206 */
[----:B------:R4:W-:Y:S01]  /*0f40*/  STS [UR24+0xc], R5 ;  /* 0x00000c05ff007988 */ /* 0x0009e20008000818 */
[----:B--2---:R-:W-:Y:S02]  /*0f50*/  LOP3.LUT R4, R4, 0x7, RZ, 0xb8, !PT ;  /* 0x0000000704047812 */ /* 0x004fe400078eb8ff */
[----:B-1----:R-:W-:-:S03]  /*0f60*/  LOP3.LUT R3, R3, 0xf, R8, 0xb8, !PT ;  /* 0x0000000f03037812 */ /* 0x002fc600078eb808 */
[----:B------:R4:W-:Y:S04]  /*0f70*/  STS [UR24+0x34], R4 ;  /* 0x00003404ff007988 */ /* 0x0009e80008000818 */
[----:B------:R4:W-:Y:S02]  /*0f80*/  STS [UR24+0x1c], R3 ;  /* 0x00001c03ff007988 */ /* 0x0009e40008000818 */
.L_x_38:
[----:B------:R-:W-:Y:S05]  /*0f90*/  BSYNC B4 ;  /* 0x0000000000047941 */ /* 0x000fea0003800000 */
.L_x_37:
[----:B------:R-:W-:Y:S04]  /*0fa0*/  BSSY B4, `(.L_x_39) ;  /* 0x000001a000047945 */ /* 0x000fe80003800000 */
[----:B------:R-:W-:Y:S04]  /*0fb0*/  BSSY B5, `(.L_x_40) ;  /* 0x0000015000057945 */ /* 0x000fe80003800000 */
[----:B------:R-:W-:Y:S05]  /*0fc0*/  @P2 BRA `(.L_x_41) ;  /* 0x0000000000202947 */ /* 0x000fea0003800000 */
[----:B-1--4-:R-:W1:Y:S02]  /*0fd0*/  LDS R3, [UR24+0x34] ;  /* 0x00003418ff037984 */ /* 0x012e640008000800 */
[----:B-1----:R-:W-:-:S05]  /*0fe0*/  LOP3.LUT R3, R3, 0x38, RZ, 0xb8, !PT ;  /* 0x0000003803037812 */ /* 0x002fca00078eb8ff */
[----:B------:R1:W-:Y:S01]  /*0ff0*/  STS [UR24+0x34], R3 ;  /* 0x00003403ff007988 */ /* 0x0003e20008000818 */
[----:B------:R-:W-:Y:S05]  /*1000*/  @P2 BRA `(.L_x_42) ;  /* 0x0000000000202947 */ /* 0x000fea0003800000 */
[----:B-1----:R-:W1:Y:S01]  /*1010*/  LDS R3, [UR24+0x8] ;  /* 0x00000818ff037984 */ /* 0x002e620008000800 */
[----:B--2---:R-:W-:-:S05]  /*1020*/  IMAD.MOV.U32 R4, RZ, RZ, 0x780 ;  /* 0x00000780ff047424 */ /* 0x004fca00078e00ff */
[----:B-1----:R-:W-:-:S05]  /*1030*/  LOP3.LUT R3, R3, 0x300, R4, 0xd8, !PT ;  /* 0x0000030003037812 */ /* 0x002fca00078ed804 */
[----:B------:R1:W-:Y:S02]  /*1040*/  STS [UR24+0x8], R3 ;  /* 0x00000803ff007988 */ /* 0x0003e40008000818 */
.L_x_41:
[----:B------:R-:W-:Y:S05]  /*1050*/  @P2 BRA `(.L_x_43) ;  /* 0x0000000000282947 */ /* 0x000fea0003800000 */
[----:B-1--4-:R-:W1:Y:S02]  /*1060*/  LDS R3, [UR24+0x8] ;  /* 0x00000818ff037984 */ /* 0x012e640008000800 */
[----:B-1----:R-:W-:-:S05]  /*1070*/  LOP3.LUT R3, R3, 0x1800, RZ, 0xb8, !PT ;  /* 0x0000180003037812 */ /* 0x002fca00078eb8ff */
[----:B------:R4:W-:Y:S02]  /*1080*/  STS [UR24+0x8], R3 ;  /* 0x00000803ff007988 */ /* 0x0009e40008000818 */
.L_x_42:
[----:B------:R-:W-:Y:S05]  /*1090*/  @P2 BREAK B5 ;  /* 0x0000000000052942 */ /* 0x000fea0003800000 */
[----:B------:R-:W-:Y:S05]  /*10a0*/  @P2 BRA `(.L_x_44) ;  /* 0x0000000000242947 */ /* 0x000fea0003800000 */
[----:B-1--4-:R-:W1:Y:S01]  /*10b0*/  LDS R3, [UR24+0x8] ;  /* 0x00000818ff037984 */ /* 0x012e620008000800 */
[----:B--2---:R-:W-:-:S05]  /*10c0*/  IMAD.MOV.U32 R4, RZ, RZ, 0x6000 ;  /* 0x00006000ff047424 */ /* 0x004fca00078e00ff */
[----:B-1----:R-:W-:-:S04]  /*10d0*/  LOP3.LUT R3, R3, 0x6000, R4, 0xd8, !PT ;  /* 0x0000600003037812 */ /* 0x002fc800078ed804 */
[----:B------:R-:W-:-:S05]  /*10e0*/  LOP3.LUT R3, R3, 0x400000, RZ, 0xb8, !PT ;  /* 0x0040000003037812 */ /* 0x000fca00078eb8ff */
[----:B------:R1:W-:Y:S02]  /*10f0*/  STS [UR24+0x8], R3 ;  /* 0x00000803ff007988 */ /* 0x0003e40008000818 */
.L_x_43:
[----:B------:R-:W-:Y:S05]  /*1100*/  BSYNC B5 ;  /* 0x0000000000057941 */ /* 0x000fea0003800000 */
.L_x_40:
[----:B-1--4-:R-:W1:Y:S02]  /*1110*/  @!P2 LDS R3, [UR24+0x8] ;  /* 0x00000818ff03a984 */ /* 0x012e640008000800 */
[----:B-1----:R-:W-:-:S05]  /*1120*/  @!P2 LOP3.LUT R3, R3, 0x8000, RZ, 0xb8, !PT ;  /* 0x000080000303a812 */ /* 0x002fca00078eb8ff */
[----:B------:R1:W-:Y:S02]  /*1130*/  @!P2 STS [UR24+0x8], R3 ;  /* 0x00000803ff00a988 */ /* 0x0003e40008000818 */
.L_x_44:
[----:B------:R-:W-:Y:S05]  /*1140*/  BSYNC B4 ;  /* 0x0000000000047941 */ /* 0x000fea0003800000 */
.L_x_39:
[----:B------:R-:W-:Y:S05]  /*1150*/  WARPSYNC.ALL ;  /* 0x0000000000007948 */ /* 0x000fea0003800000 */
[----:B------:R-:W-:Y:S01]  /*1160*/  UIADD3 UR5, UR5, 0x100, URZ ;  /* 0x0000010005057890 */ /* 0x000fe2000fffe03f */
[----:B------:R-:W-:Y:S02]  /*1170*/  ISETP.GE.AND P1, PT, R13, 0x1, PT ;  /* 0x000000010d00780c */ /* 0x000fe40003f26270 */
[----:B------:R-:W-:Y:S02]  /*1180*/  CS2R R88, SRZ ;  /* 0x0000000000587805 */ /* 0x000fe4000001ff00 */
[----:B------:R-:W-:Y:S01]  /*1190*/  CS2R R90, SRZ ;  /* 0x00000000005a7805 */ /* 0x000fe2000001ff00 */
[----:B------:R-:W-:Y:S01]  /*11a0*/  UIADD3 UR30, UP0, UR5, UR30, URZ ;  /* 0x0000001e051e7290 */ /* 0x000fe2000ff1e03f */
[----:B------:R-:W-:-:S02]  /*11b0*/  CS2R R92, SRZ ;  /* 0x00000000005c7805 */ /* 0x000fc4000001ff00 */
[----:B------:R-:W-:Y:S02]  /*11c0*/  CS2R R94, SRZ ;  /* 0x00000000005e7805 */ /* 0x000fe4000001ff00 */
[----:B------:R-:W-:Y:S01]  /*11d0*/  CS2R R96, SRZ ;  /* 0x0000000000607805 */ /* 0x000fe2000001ff00 */
[----:B------:R-:W-:Y:S01]  /*11e0*/  ULEA.HI.X.SX32 UR31, UR5, UR31, 0x1, UP0 ;  /* 0x0000001f051f7291 */ /* 0x000fe200080f0e3f */
[----:B------:R-:W-:Y:S02]  /*11f0*/  CS2R R98, SRZ ;  /* 0x0000000000627805 */ /* 0x000fe4000001ff00 */
[----:B------:R-:W-:Y:S02]  /*1200*/  CS2R R100, SRZ ;  /* 0x0000000000647805 */ /* 0x000fe4000001ff00 */
[----:B------:R-:W-:Y:S02]  /*1210*/  CS2R R102, SRZ ;  /* 0x0000000000667805 */ /* 0x000fe4000001ff00 */
[----:B------:R-:W-:-:S02]  /*1220*/  CS2R R104, SRZ ;  /* 0x0000000000687805 */ /* 0x000fc4000001ff00 */
[----:B------:R-:W-:Y:S02]  /*1230*/  CS2R R106, SRZ ;  /* 0x00000000006a7805 */ /* 0x000fe4000001ff00 */
[----:B------:R-:W-:Y:S02]  /*1240*/  CS2R R108, SRZ ;  /* 0x00000000006c7805 */ /* 0x000fe4000001ff00 */
        /* <DEDUP_REMOVED lines=40> */
[----:B------:R-:W-:Y:S01]  /*14d0*/  CS2R R62, SRZ ;  /* 0x00000000003e7805 */ /* 0x000fe2000001ff00 */
[----:B------:R-:W-:Y:S01]  /*14e0*/  IMAD.MOV.U32 R64, RZ, RZ, RZ ;  /* 0x000000ffff407224 */ /* 0x000fe200078e00ff */
[----:B------:R-:W-:Y:S06]  /*14f0*/  @P0 BRA `(.L_x_45) ;  /* 0x0000000000280947 */ /* 0x000fec0003800000 */
[----:B-1--4-:R-:W1:Y:S01]  /*1500*/  S2R R3, SR_LANEID ;  /* 0x0000000000037919 */ /* 0x012e620000000000 */
[----:B------:R-:W-:Y:S05]  /*1510*/  WARPSYNC.ALL ;  /* 0x0000000000007948 */ /* 0x000fea0003800000 */
[----:B-1----:R-:W-:-:S05]  /*1520*/  IMAD.SHL.U32 R6, R3, 0x4, RZ ;  /* 0x0000000403067824 */ /* 0x002fca00078e00ff */
[----:B------:R-:W1:Y:S01]  /*1530*/  LDS R3, [R6+UR24] ;  /* 0x0000001806037984 */ /* 0x000e620008000800 */
[----:B--2---:R-:W-:-:S05]  /*1540*/  IADD3 R4, P3, R6, UR30, RZ ;  /* 0x0000001e06047c10 */ /* 0x004fca000ff7e0ff */
[----:B------:R-:W-:-:S05]  /*1550*/  IMAD.X R5, RZ, RZ, UR31, P3 ;  /* 0x0000001fff057e24 */ /* 0x000fca00098e06ff */
[----:B-1----:R1:W2:Y:S01]  /*1560*/  ATOMG.E.EXCH.STRONG.GPU PT, RZ, [R4], R3 ;  /* 0x0000000304ff73a8 */ /* 0x0022a200041ee100 */
[----:B------:R-:W-:-:S04]  /*1570*/  DEPBAR {5,4,3,2,1,0} ;  /* 0x0000003f0000791a */ /* 0x000fc80000000000 */
[----:B------:R1:W-:Y:S01]  /*1580*/  UTMACCTL.IV [UR30] ;  /* 0x000000001e0079b9 */ /* 0x0003e20008000000 */
[----:B------:R-:W-:Y:S01]  /*1590*/  NOP ;  /* 0x0000000000007918 */ /* 0x000fe20000000000 */
.L_x_45:
[----:B------:R-:W-:Y:S05]  /*15a0*/  @P0 BRA `(.L_x_46) ;  /* 0x00000000000c0947 */ /* 0x000fea0003800000 */
[----:B------:R0:W-:Y:S01]  /*15b0*/  UTMACMDFLUSH ;  /* 0x00000000000079b7 */ /* 0x0001e20000000000 */
[----:B------:R-:W-:Y:S05]  /*15c0*/  @P0 BRA `(.L_x_46) ;  /* 0x0000000000040947 */ /* 0x000fea0003800000 */
[----:B------:R-:W-:-:S04]  /*15d0*/  DEPBAR.LE SB0, 0x0 ;  /* 0x000080000000791a */ /* 0x000fc80000000000 */
.L_x_46:
[----:B------:R-:W-:Y:S05]  /*15e0*/  WARPSYNC.ALL ;  /* 0x0000000000007948 */ /* 0x000fea0003800000 */
[----:B--2---:R-:W-:Y:S01]  /*15f0*/  BAR.SYNC.DEFER_BLOCKING 0x0 ;  /* 0x0000000000007b1d */ /* 0x004fe20000010000 */
[----:B------:R-:W-:Y:S01]  /*1600*/  USHF.L.U32 UR19, UR32, 0x7, URZ ;  /* 0x0000000720137899 */ /* 0x000fe2000800063f */
[----:B------:R-:W-:Y:S01]  /*1610*/  IMAD.MOV.U32 R65, RZ, RZ, RZ ;  /* 0x000000ffff417224 */ /* 0x000fe200078e00ff */
[----:B------:R-:W-:Y:S01]  /*1620*/  USHF.L.U32 UR15, UR33, 0x7, URZ ;  /* 0x00000007210f7899 */ /* 0x000fe2000800063f */
[----:B------:R-:W-:Y:S02]  /*1630*/  CS2R R66, SRZ ;  /* 0x0000000000427805 */ /* 0x000fe4000001ff00 */
[----:B------:R-:W-:Y:S01]  /*1640*/  CS2R R68, SRZ ;  /* 0x0000000000447805 */ /* 0x000fe2000001ff00 */
[----:B------:R-:W-:Y:S01]  /*1650*/  VOTEU.ALL UP0, P2 ;  /* 0x00000000003f7886 */ /* 0x000fe20001000000 */
[----:B------:R-:W-:Y:S01]  /*1660*/  UMOV UR6, 0x1 ;  /* 0x0000000100067882 */ /* 0x000fe20000000000 */
[----:B------:R-:W-:Y:S01]  /*1670*/  VOTEU.ALL UP1, P2 ;  /* 0x00000000003f7886 */ /* 0x000fe20001020000 */
[----:B------:R-:W-:Y:S01]  /*1680*/  VOTEU.ALL UP2, P2 ;  /* 0x00000000003f7886 */ /* 0x000fe20001040000 */
[----:B------:R-:W-:Y:S01]  /*1690*/  CS2R R70, SRZ ;  /* 0x0000000000467805 */ /* 0x000fe2000001ff00 */
[----:B------:R-:W-:-:S04]  /*16a0*/  @!UP0 UIADD3 UR8, -UR6, 0x100000, URZ ;  /* 0x0010000006088890 */ /* 0x000fc8000fffe13f */
[----:B------:R-:W-:Y:S02]  /*16b0*/  @!UP0 USHF.L.U32 UR9, UR8, 0xb, URZ ;  /* 0x0000000b08098899 */ /* 0x000fe4000800063f */
[----:B------:R-:W-:Y:S01]  /*16c0*/  @!UP0 USHF.L.U32 UR8, UR8, 0x1, URZ ;  /* 0x0000000108088899 */ /* 0x000fe2000800063f */
        /* <DEDUP_REMOVED lines=9> */
[----:B------:R-:W-:Y:S01]  /*1760*/  VOTEU.ALL UP0, P2 ;  /* 0x00000000003f7886 */ /* 0x000fe20001000000 */
[----:B------:R-:W-:Y:S02]  /*1770*/  CS2R R78, SRZ ;  /* 0x00000000004e7805 */ /* 0x000fe4000001ff00 */
[----:B------:R-:W-:Y:S02]  /*1780*/  CS2R R80, SRZ ;  /* 0x0000000000507805 */ /* 0x000fe4000001ff00 */
[----:B------:R-:W-:Y:S02]  /*1790*/  CS2R R82, SRZ ;  /* 0x0000000000527805 */ /* 0x000fe4000001ff00 */
[----:B------:R-:W-:-:S02]  /*17a0*/  CS2R R84, SRZ ;  /* 0x0000000000547805 */ /* 0x000fc4000001ff00 */
[----:B------:R-:W-:Y:S01]  /*17b0*/  CS2R R86, SRZ ;  /* 0x0000000000567805 */ /* 0x000fe2000001ff00 */
[----:B------:R-:W2:Y:S02]  /*17c0*/  FENCE.VIEW.ASYNC.S ;  /* 0x00000000000073c6 */ /* 0x000ea40000000000 */
[----:B--2---:R2:W4:Y:S02]  /*17d0*/  @!UP0 SYNCS.EXCH.64 URZ, [UR24+0xc000], UR8 ;  /* 0x00c00008183f85b2 */ /* 0x0045240008000100 */
[----:B----4-:R-:W-:Y:S06]  /*17e0*/  BAR.SYNC.DEFER_BLOCKING 0x0 ;  /* 0x0000000000007b1d */ /* 0x010fec0000010000 */
[----:B------:R2:W4:Y:S02]  /*17f0*/  @!UP1 SYNCS.EXCH.64 URZ, [UR24+0xc008], UR10 ;  /* 0x00c0080a183f95b2 */ /* 0x0005240008000100 */
[----:B----4-:R-:W-:Y:S06]  /*1800*/  BAR.SYNC.DEFER_BLOCKING 0x0 ;  /* 0x0000000000007b1d */ /* 0x010fec0000010000 */
[----:B------:R2:W4:Y:S01]  /*1810*/  @!UP2 SYNCS.EXCH.64 URZ, [UR24+0xc010], UR6 ;  /* 0x00c01006183fa5b2 */ /* 0x0005220008000100 */
[----:B------:R-:W-:Y:S05]  /*1820*/  @!P1 BRA `(.L_x_47) ;  /* 0x0000000800089947 */ /* 0x000fea0003800000 */
        /* <DEDUP_REMOVED lines=63> */
[----:B------:R-:W-:Y:S01]  /*1c20*/  CS2R R86, SRZ ;  /* 0x0000000000567805 */ /* 0x000fe2000001ff00 */
[----:B------:R-:W-:Y:S01]  /*1c30*/  UMOV UR5, URZ ;  /* 0x0000003f00057c82 */ /* 0x000fe20008000000 */
[----:B------:R-:W-:-:S05]  /*1c40*/  UMOV UR14, URZ ;  /* 0x0000003f000e7c82 */ /* 0x000fca0008000000 */
.L_x_49:
[----:B----4-:R-:W-:Y:S01]  /*1c50*/  BAR.SYNC.DEFER_BLOCKING 0x0 ;  /* 0x0000000000007b1d */ /* 0x010fe20000010000 */
[----:B------:R-:W-:Y:S01]  /*1c60*/  ULEA UR22, UR5, UR24, 0x3 ;  /* 0x0000001805167291 */ /* 0x000fe2000f8e183f */
[----:B-1----:R-:W-:Y:S01]  /*1c70*/  @!P2 IMAD.MOV.U32 R4, RZ, RZ, 0x4000 ;  /* 0x00004000ff04a424 */ /* 0x002fe200078e00ff */
[----:B------:R-:W-:Y:S01]  /*1c80*/  ELECT P0, URZ, PT ;  /* 0x00000000003f782f */ /* 0x000fe20003800000 */
[----:B------:R-:W-:Y:S01]  /*1c90*/  IMAD.U32 R3, RZ, RZ, UR4 ;  /* 0x00000004ff037e24 */ /* 0x000fe2000f8e00ff */
[----:B------:R-:W-:Y:S02]  /*1ca0*/  ULEA UR12, UR5, UR24, 0xd ;  /* 0x00000018050c7291 */ /* 0x000fe4000f8e683f */
[C---:B------:R-:W-:Y:S02]  /*1cb0*/  ISETP.LT.U32.AND P0, PT, R2.reuse, 0x20, P0 ;  /* 0x000000200200780c */ /* 0x040fe40000701070 */
[----:B------:R-:W-:Y:S02]  /*1cc0*/  ELECT P1, URZ, PT ;  /* 0x00000000003f782f */ /* 0x000fe40003820000 */
[----:B------:R-:W-:Y:S01]  /*1cd0*/  SHF.L.U32 R3, R3, 0x1f, RZ ;  /* 0x0000001f03037819 */ /* 0x000fe200000006ff */
[----:B------:R-:W-:Y:S01]  /*1ce0*/  UIADD3 UR16, UR12, 0x6000, URZ ;  /* 0x000060000c107890 */ /* 0x000fe2000fffe03f */
[----:B------:R-:W-:Y:S01]  /*1cf0*/  ISETP.LT.U32.AND P1, PT, R2, 0x20, P1 ;  /* 0x000000200200780c */ /* 0x000fe20000f21070 */
[----:B------:R-:W-:Y:S01]  /*1d00*/  UMOV UR18, UR14 ;  /* 0x0000000e00127c82 */ /* 0x000fe20008000000 */
[----:B------:R-:W-:-:S02]  /*1d10*/  USHF.R.U32.HI UR25, URZ, 0x4, UR12 ;  /* 0x000000043f197899 */ /* 0x000fc4000801160c */
[----:B--2---:R-:W-:Y:S02]  /*1d20*/  USHF.R.U32.HI UR10, URZ, 0x4, UR16 ;  /* 0x000000043f0a7899 */ /* 0x004fe40008011610 */
[----:B------:R-:W-:Y:S01]  /*1d30*/  USGXT.U32 UR25, UR25, 0xe ;  /* 0x0000000e1919789a */ /* 0x000fe20008000000 */
[----:B------:R-:W-:Y:S01]  /*1d40*/  VOTEU.ANY UP0, P0 ;  /* 0x00000000003f7886 */ /* 0x000fe20000000100 */
[----:B------:R-:W-:Y:S01]  /*1d50*/  VOTEU.ANY UP2, P0 ;  /* 0x00000000003f7886 */ /* 0x000fe20000040100 */
[----:B------:R-:W-:Y:S01]  /*1d60*/  USGXT.U32 UR10, UR10, 0xe ;  /* 0x0000000e0a0a789a */ /* 0x000fe20008000000 */
[----:B------:R1:W-:Y:S01]  /*1d70*/  @!P2 SYNCS.ARRIVE.TRANS64 RZ, [UR22+0xc000], R4 ;  /* 0x00c00004ffffa9a7 */ /* 0x0003e20008000016 */
[----:B------:R2:W-:Y:S06]  /*1d80*/  MEMBAR.ALL.CTA ;  /* 0x0000000000007992 */ /* 0x0005ec0000008000 */
[----:B--2---:R-:W2:Y:S01]  /*1d90*/  FENCE.VIEW.ASYNC.S ;  /* 0x00000000000073c6 */ /* 0x004ea20000000000 */
[----:B------:R-:W-:Y:S01]  /*1da0*/  @UP0 UIADD3 UR13, UR22, 0xc000, URZ ;  /* 0x0000c000160d0890 */ /* 0x000fe2000fffe03f */
[----:B------:R-:W-:Y:S01]  /*1db0*/  @UP0 UMOV UR6, UR26 ;  /* 0x0000001a00060c82 */ /* 0x000fe20008000000 */
[----:B------:R-:W-:Y:S01]  /*1dc0*/  @UP0 UMOV UR7, UR27 ;  /* 0x0000001b00070c82 */ /* 0x000fe20008000000 */
[----:B--2---:R-:W-:Y:S01]  /*1dd0*/  VOTEU.ANY UP1, P1 ;  /* 0x00000000003f7886 */ /* 0x004fe20000820100 */
[----:B------:R-:W-:Y:S01]  /*1de0*/  VOTEU.ANY UP3, P1 ;  /* 0x00000000003f7886 */ /* 0x000fe20000860100 */
[----:B------:R-:W-:Y:S01]  /*1df0*/  UMOV UR8, UR25 ;  /* 0x0000001900087c82 */ /* 0x000fe20008000000 */
[----:B------:R-:W-:Y:S01]  /*1e00*/  UMOV UR9, 0x80000020 ;  /* 0x8000002000097882 */ /* 0x000fe20000000000 */
[----:B------:R-:W-:Y:S01]  /*1e10*/  UMOV UR11, 0x80000020 ;  /* 0x80000020000b7882 */ /* 0x000fe20000000000 */
[----:B------:R-:W-:Y:S01]  /*1e20*/  @UP1 UIADD3 UR17, UR22, 0xc000, URZ ;  /* 0x0000c00016111890 */ /* 0x000fe2000fffe03f */
[----:B------:R-:W-:Y:S01]  /*1e30*/  @UP1 UMOV UR20, UR28 ;  /* 0x0000001c00141c82 */ /* 0x000fe20008000000 */
[----:B------:R-:W-:Y:S01]  /*1e40*/  @UP1 UMOV UR21, UR29 ;  /* 0x0000001d00151c82 */ /* 0x000fe20008000000 */
[----:B------:R-:W-:Y:S06]  /*1e50*/  BAR.SYNC.DEFER_BLOCKING 0x0 ;  /* 0x0000000000007b1d */ /* 0x000fec0000010000 */
[----:B------:R1:W-:Y:S02]  /*1e60*/  @UP2 UTMALDG.2D [UR12], [UR6] ;  /* 0x0000000c060025b4 */ /* 0x0003e40008008000 */
[----:B------:R-:W-:Y:S06]  /*1e70*/  BAR.SYNC.DEFER_BLOCKING 0x0 ;  /* 0x0000000000007b1d */ /* 0x000fec0000010000 */
[----:B------:R1:W-:Y:S02]  /*1e80*/  @UP3 UTMALDG.2D [UR16], [UR20] ;  /* 0x00000010140035b4 */ /* 0x0003e40008008000 */
[----:B------:R-:W-:Y:S06]  /*1e90*/  BAR.SYNC.DEFER_BLOCKING 0x0 ;  /* 0x0000000000007b1d */ /* 0x000fec0000010000 */
[----:B------:R-:W2:Y:S02]  /*1ea0*/  SYNCS.PHASECHK.TRANS64.TRYWAIT P0, [UR22+0xc000], R3 ;  /* 0x00c00003ff0075a7 */ /* 0x000ea40008000156 */
[----:B-12---:R-:W-:Y:S05]  /*1eb0*/  @!P0 BRA `(.L_x_48) ;  /* 0x0000000800488947 */ /* 0x006fea0003800000 */
.L_x_50:
[----:B------:R-:W-:Y:S02]  /*1ec0*/  WARPGROUP.DEPBAR.LE gsb0, 0x0 ;  /* 0x00008000000079c5 */ /* 0x000fe40000010000 */
[----:B------:R-:W-:Y:S01]  /*1ed0*/  WARPGROUP.ARRIVE ;  /* 0x00000000000079c5 */ /* 0x000fe20000000000 */
[----:B------:R-:W-:Y:S01]  /*1ee0*/  UIADD3 UR20, UP0, UR25, 0x2, URZ ;  /* 0x0000000219147890 */ /* 0x000fe2000ff1e03f */
[----:B------:R-:W1:Y:S01]  /*1ef0*/  LDC R3, c[0x0][0x230] ;  /* 0x00008c00ff037b82 */ /* 0x000e620000000800 */
[----:B------:R-:W-:Y:S01]  /*1f00*/  UMOV UR22, 0xfffffffe ;  /* 0xfffffffe00167882 */ /* 0x000fe20000000000 */
[----:B------:R-:W-:Y:S01]  /*1f10*/  UMOV UR23, 0x7fffffdf ;  /* 0x7fffffdf00177882 */ /* 0x000fe20000000000 */
[----:B------:R-:W-:Y:S01]  /*1f20*/  UMOV UR6, UR10 ;  /* 0x0000000a00067c82 */ /* 0x000fe20008000000 */
[----:B------:R-:W-:Y:S01]  /*1f30*/  HGMMA.64x128x16.F32 R88, gdesc[UR8], R88 ;  /* 0x01e00000085879f0 */ /* 0x000fe20008700858 */
[----:B------:R-:W-:Y:S01]  /*1f40*/  UMOV UR8, URZ ;  /* 0x0000003f00087c82 */ /* 0x000fe20008000000 */
[----:B------:R-:W-:Y:S01]  /*1f50*/  UMOV UR7, URZ ;  /* 0x0000003f00077c82 */ /* 0x000fe20008000000 */
[----:B------:R-:W-:-:S02]  /*1f60*/  UIADD3.X UR21, UR8, -0x7fffffe0, URZ, UP0, !UPT ;  /* 0x8000002008157890 */ /* 0x000fc400087fe43f */
[----:B------:R-:W-:Y:S02]  /*1f70*/  UIADD3.64 UR22, UR6, -UR22, URZ ;  /* 0x8000001606167297 */ /* 0x000fe4000fffe03f */
[----:B------:R-:W-:Y:S02]  /*1f80*/  UIADD3.64 UR8, UR20, 0xfe, URZ ;  /* 0x000000fe14087897 */ /* 0x000fe4000fffe03f */
[----:B------:R-:W-:Y:S02]  /*1f90*/  UIADD3 UR14, UR14, 0x20, URZ ;  /* 0x000000200e0e7890 */ /* 0x000fe4000fffe03f */
[----:B------:R-:W-:-:S04]  /*1fa0*/  UIADD3 UR5, UR5, 0x1, URZ ;  /* 0x0000000105057890 */ /* 0x000fc8000fffe03f */
[----:B------:R-:W-:-:S04]  /*1fb0*/  UISETP.NE.U32.AND UP0, UPT, UR5, 0x3, UPT ;  /* 0x000000030500788c */ /* 0x000fc8000bf05070 */
[----:B------:R-:W-:Y:S01]  /*1fc0*/  USEL UR6, URZ, 0x1, UP0 ;  /* 0x000000013f067887 */ /* 0x000fe20008000000 */
[----:B-1----:R-:W-:Y:S01]  /*1fd0*/  ISETP.LE.AND P0, PT, R3, UR14, PT ;  /* 0x0000000e03007c0c */ /* 0x002fe2000bf03270 */
[----:B------:R-:W-:Y:S02]  /*1fe0*/  USEL UR5, UR5, URZ, UP0 ;  /* 0x0000003f05057287 */ /* 0x000fe40008000000 */
[----:B------:R-:W-:Y:S01]  /*1ff0*/  ULOP3.LUT UR4, UR4, UR6, URZ, 0x3c, !UPT ;  /* 0x0000000604047292 */ /* 0x000fe2000f8e3c3f */
[----:B------:R-:W-:Y:S01]  /*2000*/  HGMMA.64x128x16.F32 R88, gdesc[UR20], R88 ;  /* 0x01e00000145879f0 */ /* 0x000fe20008700858 */
[----:B------:R-:W-:-:S11]  /*2010*/  UIADD3.64 UR20, UR20, 0x100, URZ ;  /* 0x0000010014147897 */ /* 0x000fd6000fffe03f */
[----:B------:R-:W-:-:S12]  /*2020*/  HGMMA.64x128x16.F32 R24, gdesc[UR8], R24 ;  /* 0x01e00000081879f0 */ /* 0x000fd80008700818 */
[----:B------:R-:W-:Y:S01]  /*2030*/  HGMMA.64x128x16.F32 R24, gdesc[UR20], R24, gsb0 ;  /* 0x01e00000141879f0 */ /* 0x000fe20008000818 */
[----:B------:R-:W-:Y:S05]  /*2040*/  @!P0 BRA `(.L_x_49) ;  /* 0xfffffffc00008947 */ /* 0x000fea000383ffff */
.L_x_47:
[----:B------:R-:W-:Y:S02]  /*2050*/  WARPGROUP.DEPBAR.LE gsb0, 0x0 ;  /* 0x00008000000079c5 */ /* 0x000fe40000010000 */
[----:B----4-:R-:W-:Y:S01]  /*2060*/  BAR.SYNC.DEFER_BLOCKING 0x0 ;  /* 0x0000000000007b1d */ /* 0x010fe20000010000 */
[C---:B-1----:R-:W-:Y:S01]  /*2070*/  IMAD.SHL.U32 R3, R0.reuse, 0x80, RZ ;  /* 0x0000008000037824 */ /* 0x042fe200078e00ff */
[----:B------:R-:W-:Y:S01]  /*2080*/  ELECT P0, URZ, PT ;  /* 0x00000000003f782f */ /* 0x000fe20003800000 */
[----:B------:R-:W-:Y:S01]  /*2090*/  IMAD.SHL.U32 R4, R0, 0x10, RZ ;  /* 0x0000001000047824 */ /* 0x000fe200078e00ff */
[----:B------:R-:W-:Y:S02]  /*20a0*/  F2FP.F16.F32.PACK_AB R88, R89, R88 ;  /* 0x000000585958723e */ /* 0x000fe400000000ff */
[----:B------:R-:W-:Y:S01]  /*20b0*/  LOP3.LUT R3, R3, 0x780, RZ, 0xc0, !PT ;  /* 0x0000078003037812 */ /* 0x000fe200078ec0ff */
[----:B--2---:R-:W-:Y:S01]  /*20c0*/  UMOV UR10, UR15 ;  /* 0x0000000f000a7c82 */ /* 0x004fe20008000000 */
[----:B------:R-:W-:-:S02]  /*20d0*/  F2FP.F16.F32.PACK_AB R89, R91, R90 ;  /* 0x0000005a5b59723e */ /* 0x000fc400000000ff */
[----:B------:R-:W-:Y:S02]  /*20e0*/  LOP3.LUT R3, R3, 0x70, R4, 0xf8, !PT ;  /* 0x0000007003037812 */ /* 0x000fe400078ef804 */
[--C-:B------:R-:W-:Y:S02]  /*20f0*/  SHF.R.U32.HI R4, RZ, 0x5, R0.reuse ;  /* 0x00000005ff047819 */ /* 0x100fe40000011600 */
[----:B------:R-:W-:Y:S01]  /*2100*/  LOP3.LUT R3, R3, 0x10, R0, 0x78, !PT ;  /* 0x0000001003037812 */ /* 0x000fe200078e7800 */
[----:B------:R-:W-:Y:S01]  /*2110*/  IMAD.SHL.U32 R0, R0, 0x40, RZ ;  /* 0x0000004000007824 */ /* 0x000fe200078e00ff */
[----:B------:R-:W-:Y:S02]  /*2120*/  F2FP.F16.F32.PACK_AB R120, R121, R120 ;  /* 0x000000787978723e */ /* 0x000fe400000000ff */
[----:B------:R-:W-:Y:S02]  /*2130*/  ISETP.LT.U32.AND P0, PT, R2, 0x40, P0 ;  /* 0x000000400200780c */ /* 0x000fe40000701070 */
[----:B------:R-:W-:-:S02]  /*2140*/  LOP3.LUT R0, R3, 0x1800, R0, 0xf8, !PT ;  /* 0x0000180003007812 */ /* 0x000fc400078ef800 */
[----:B------:R-:W-:Y:S01]  /*2150*/  F2FP.F16.F32.PACK_AB R90, R93, R92 ;  /* 0x0000005c5d5a723e */ /* 0x000fe200000000ff */
[----:B------:R-:W1:Y:S02]  /*2160*/  @!P2 SYNCS.CCTL.IV [UR24+0xc000] ;  /* 0x00c00000ff00a9b1 */ /* 0x000e640008000018 */
[----:B-1----:R-:W-:Y:S01]  /*2170*/  BAR.SYNC.DEFER_BLOCKING 0x0 ;  /* 0x0000000000007b1d */ /* 0x002fe20000010000 */
[C---:B------:R-:W-:Y:S01]  /*2180*/  LOP3.LUT R3, R0.reuse, 0x20, RZ, 0x3c, !PT ;  /* 0x0000002000037812 */ /* 0x040fe200078e3cff */
[----:B------:R-:W-:Y:S01]  /*2190*/  VIADD R2, R0, UR24 ;  /* 0x0000001800027c36 */ /* 0x000fe20008000000 */
[----:B------:R-:W-:Y:S02]  /*21a0*/  F2FP.F16.F32.PACK_AB R91, R95, R94 ;  /* 0x0000005e5f5b723e */ /* 0x000fe400000000ff */
[----:B------:R-:W-:Y:S01]  /*21b0*/  F2FP.F16.F32.PACK_AB R121, R123, R122 ;  /* 0x0000007a7b79723e */ /* 0x000fe200000000ff */
[----:B------:R-:W-:Y:S01]  /*21c0*/  VIADD R3, R3, UR24 ;  /* 0x0000001803037c36 */ /* 0x000fe20008000000 */
[----:B------:R-:W-:Y:S01]  /*21d0*/  F2FP.F16.F32.PACK_AB R24, R25, R24 ;  /* 0x000000181918723e */ /* 0x000fe200000000ff */
[----:B------:R-:W-:Y:S01]  /*21e0*/  VOTEU.ANY UP0, P0 ;  /* 0x00000000003f7886 */ /* 0x000fe20000000100 */
[----:B------:R-:W-:Y:S01]  /*21f0*/  F2FP.F16.F32.PACK_AB R122, R125, R124 ;  /* 0x0000007c7d7a723e */ /* 0x000fe200000000ff */
[----:B------:R-:W-:Y:S01]  /*2200*/  VOTEU.ANY UP1, P0 ;  /* 0x00000000003f7886 */ /* 0x000fe20000020100 */
[----:B------:R-:W-:-:S02]  /*2210*/  F2FP.F16.F32.PACK_AB R123, R127, R126 ;  /* 0x0000007e7f7b723e */ /* 0x000fc400000000ff */
[----:B------:R-:W-:Y:S01]  /*2220*/  F2FP.F16.F32.PACK_AB R25, R27, R26 ;  /* 0x0000001a1b19723e */ /* 0x000fe200000000ff */
[----:B------:R-:W-:Y:S01]  /*2230*/  @UP0 UMOV UR6, UR30 ;  /* 0x0000001e00060c82 */ /* 0x000fe20008000000 */
[----:B------:R-:W-:Y:S01]  /*2240*/  F2FP.F16.F32.PACK_AB R56, R57, R56 ;  /* 0x000000383938723e */ /* 0x000fe200000000ff */
[----:B------:R-:W-:Y:S01]  /*2250*/  @UP0 UMOV UR7, UR31 ;  /* 0x0000001f00070c82 */ /* 0x000fe20008000000 */
[----:B------:R-:W-:Y:S02]  /*2260*/  F2FP.F16.F32.PACK_AB R96, R97, R96 ;  /* 0x000000606160723e */ /* 0x000fe400000000ff */
[----:B------:R-:W-:Y:S02]  /*2270*/  F2FP.F16.F32.PACK_AB R26, R29, R28 ;  /* 0x0000001c1d1a723e */ /* 0x000fe400000000ff */
[----:B------:R-:W-:Y:S02]  /*2280*/  F2FP.F16.F32.PACK_AB R27, R31, R30 ;  /* 0x0000001e1f1b723e */ /* 0x000fe400000000ff */
[----:B------:R-:W-:Y:S01]  /*2290*/  F2FP.F16.F32.PACK_AB R57, R59, R58 ;  /* 0x0000003a3b39723e */ /* 0x000fe200000000ff */
[----:B------:R-:W1:Y:S02]  /*22a0*/  @!P2 SYNCS.CCTL.IV [UR24+0xc008] ;  /* 0x00c00800ff00a9b1 */ /* 0x000e640008000018 */
[----:B-1----:R-:W-:Y:S01]  /*22b0*/  BAR.SYNC.DEFER_BLOCKING 0x0 ;  /* 0x0000000000007b1d */ /* 0x002fe20000010000 */
[----:B------:R-:W-:-:S02]  /*22c0*/  R2UR UR5, R4 ;  /* 0x00000000040572ca */ /* 0x000fc400000e0000 */
[----:B------:R-:W-:Y:S02]  /*22d0*/  F2FP.F16.F32.PACK_AB R97, R99, R98 ;  /* 0x000000626361723e */ /* 0x000fe400000000ff */
[----:B------:R-:W-:Y:S02]  /*22e0*/  F2FP.F16.F32.PACK_AB R128, R129, R128 ;  /* 0x000000808180723e */ /* 0x000fe400000000ff */
[----:B------:R-:W-:Y:S02]  /*22f0*/  F2FP.F16.F32.PACK_AB R58, R61, R60 ;  /* 0x0000003c3d3a723e */ /* 0x000fe400000000ff */
[----:B------:R-:W-:Y:S02]  /*2300*/  F2FP.F16.F32.PACK_AB R59, R63, R62 ;  /* 0x0000003e3f3b723e */ /* 0x000fe400000000ff */
[----:B------:R-:W-:Y:S02]  /*2310*/  LOP3.LUT R4, R0, 0x40, RZ, 0x3c, !PT ;  /* 0x0000004000047812 */ /* 0x000fe400078e3cff */
[----:B------:R-:W-:Y:S01]  /*2320*/  F2FP.F16.F32.PACK_AB R98, R101, R100 ;  /* 0x000000646562723e */ /* 0x000fe200000000ff */
[----:B------:R-:W-:Y:S01]  /*2330*/  ULOP3.LUT UR5, UR5, 0x1, URZ, 0xc0, !UPT ;  /* 0x0000000105057892 */ /* 0x000fe2000f8ec03f */
[----:B------:R-:W-:Y:S01]  /*2340*/  F2FP.F16.F32.PACK_AB R99, R103, R102 ;  /* 0x000000666763723e */ /* 0x000fe200000000ff */
[----:B------:R-:W-:Y:S01]  /*2350*/  VIADD R4, R4, UR24 ;  /* 0x0000001804047c36 */ /* 0x000fe20008000000 */
[----:B------:R-:W-:Y:S01]  /*2360*/  F2FP.F16.F32.PACK_AB R129, R131, R130 ;  /* 0x000000828381723e */ /* 0x000fe200000000ff */
[----:B------:R-:W-:Y:S01]  /*2370*/  ULEA UR9, UR5, UR19, 0x6 ;  /* 0x0000001305097291 */ /* 0x000fe2000f8e303f */
[----:B------:R-:W-:Y:S01]  /*2380*/  F2FP.F16.F32.PACK_AB R32, R33, R32 ;  /* 0x000000202120723e */ /* 0x000fe200000000ff */
[----:B------:R-:W-:Y:S01]  /*2390*/  ULEA UR8, UR5, UR24, 0xe ;  /* 0x0000001805087291 */ /* 0x000fe2000f8e703f */
[----:B------:R-:W-:-:S02]  /*23a0*/  F2FP.F16.F32.PACK_AB R130, R133, R132 ;  /* 0x000000848582723e */ /* 0x000fc400000000ff */
[----:B------:R-:W-:Y:S01]  /*23b0*/  F2FP.F16.F32.PACK_AB R131, R135, R134 ;  /* 0x000000868783723e */ /* 0x000fe200000000ff */
[----:B------:R-:W1:Y:S01]  /*23c0*/  @!P2 SYNCS.CCTL.IV [UR24+0xc010] ;  /* 0x00c01000ff00a9b1 */ /* 0x000e620008000018 */
[----:B------:R-:W-:Y:S01]  /*23d0*/  F2FP.F16.F32.PACK_AB R33, R35, R34 ;  /* 0x000000222321723e */ /* 0x000fe200000000ff */
[----:B-1----:R-:W-:Y:S01]  /*23e0*/  STSM.16.M88.4 [R2], R88 ;  /* 0x0000005802007844 */ /* 0x002fe20000000200 */
[----:B------:R-:W-:Y:S02]  /*23f0*/  F2FP.F16.F32.PACK_AB R64, R65, R64 ;  /* 0x000000404140723e */ /* 0x000fe400000000ff */
[----:B------:R-:W-:Y:S01]  /*2400*/  F2FP.F16.F32.PACK_AB R104, R105, R104 ;  /* 0x000000686968723e */ /* 0x000fe200000000ff */
[----:B------:R-:W-:Y:S01]  /*2410*/  STSM.16.M88.4 [R2+0x4000], R120 ;  /* 0x0040007802007844 */ /* 0x000fe20000000200 */
[----:B------:R-:W-:Y:S02]  /*2420*/  F2FP.F16.F32.PACK_AB R34, R37, R36 ;  /* 0x000000242522723e */ /* 0x000fe400000000ff */
[----:B------:R-:W-:Y:S01]  /*2430*/  F2FP.F16.F32.PACK_AB R35, R39, R38 ;  /* 0x000000262723723e */ /* 0x000fe200000000ff */
[----:B------:R-:W-:Y:S01]  /*2440*/  STSM.16.M88.4 [R2+0x2000], R24 ;  /* 0x0020001802007844 */ /* 0x000fe20000000200 */
[----:B------:R-:W-:-:S02]  /*2450*/  F2FP.F16.F32.PACK_AB R65, R67, R66 ;  /* 0x000000424341723e */ /* 0x000fc400000000ff */
[----:B------:R-:W-:Y:S01]  /*2460*/  F2FP.F16.F32.PACK_AB R105, R107, R106 ;  /* 0x0000006a6b69723e */ /* 0x000fe200000000ff */
[----:B------:R-:W-:Y:S01]  /*2470*/  STSM.16.M88.4 [R2+0x6000], R56 ;  /* 0x0060003802007844 */ /* 0x000fe20000000200 */
[----:B------:R-:W-:Y:S02]  /*2480*/  F2FP.F16.F32.PACK_AB R136, R137, R136 ;  /* 0x000000888988723e */ /* 0x000fe400000000ff */
[----:B------:R-:W-:Y:S01]  /*2490*/  F2FP.F16.F32.PACK_AB R66, R69, R68 ;  /* 0x000000444542723e */ /* 0x000fe200000000ff */
[----:B------:R-:W-:Y:S01]  /*24a0*/  STSM.16.M88.4 [R3], R96 ;  /* 0x0000006003007844 */ /* 0x000fe20000000200 */
[----:B------:R-:W-:Y:S02]  /*24b0*/  F2FP.F16.F32.PACK_AB R67, R71, R70 ;  /* 0x000000464743723e */ /* 0x000fe400000000ff */
[----:B------:R-:W-:Y:S01]  /*24c0*/  LOP3.LUT R0, R0, 0x60, RZ, 0x3c, !PT ;  /* 0x0000006000007812 */ /* 0x000fe200078e3cff */
[----:B------:R-:W-:Y:S01]  /*24d0*/  STSM.16.M88.4 [R3+0x4000], R128 ;  /* 0x0040008003007844 */ /* 0x000fe20000000200 */
[----:B------:R-:W-:-:S02]  /*24e0*/  F2FP.F16.F32.PACK_AB R106, R109, R108 ;  /* 0x0000006c6d6a723e */ /* 0x000fc400000000ff */
[----:B------:R-:W-:Y:S01]  /*24f0*/  F2FP.F16.F32.PACK_AB R107, R111, R110 ;  /* 0x0000006e6f6b723e */ /* 0x000fe200000000ff */
[----:B------:R-:W-:Y:S01]  /*2500*/  STSM.16.M88.4 [R3+0x2000], R32 ;  /* 0x0020002003007844 */ /* 0x000fe20000000200 */
[----:B------:R-:W-:Y:S01]  /*2510*/  F2FP.F16.F32.PACK_AB R137, R139, R138 ;  /* 0x0000008a8b89723e */ /* 0x000fe200000000ff */
[----:B------:R-:W-:Y:S01]  /*2520*/  VIADD R0, R0, UR24 ;  /* 0x0000001800007c36 */ /* 0x000fe20008000000 */
[----:B------:R-:W-:Y:S01]  /*2530*/  F2FP.F16.F32.PACK_AB R40, R41, R40 ;  /* 0x000000282928723e */ /* 0x000fe200000000ff */
[----:B------:R-:W-:Y:S01]  /*2540*/  STSM.16.M88.4 [R3+0x6000], R64 ;  /* 0x0060004003007844 */ /* 0x000fe20000000200 */
[----:B------:R-:W-:Y:S02]  /*2550*/  F2FP.F16.F32.PACK_AB R138, R141, R140 ;  /* 0x0000008c8d8a723e */ /* 0x000fe400000000ff */
[----:B------:R-:W-:Y:S01]  /*2560*/  F2FP.F16.F32.PACK_AB R139, R143, R142 ;  /* 0x0000008e8f8b723e */ /* 0x000fe200000000ff */
[----:B------:R-:W-:Y:S01]  /*2570*/  STSM.16.M88.4 [R4], R104 ;  /* 0x0000006804007844 */ /* 0x000fe20000000200 */
[----:B------:R-:W-:-:S02]  /*2580*/  F2FP.F16.F32.PACK_AB R41, R43, R42 ;  /* 0x0000002a2b29723e */ /* 0x000fc400000000ff */
[----:B------:R-:W-:Y:S01]  /*2590*/  F2FP.F16.F32.PACK_AB R72, R73, R72 ;  /* 0x000000484948723e */ /* 0x000fe200000000ff */
[----:B------:R-:W-:Y:S01]  /*25a0*/  STSM.16.M88.4 [R4+0x4000], R136 ;  /* 0x0040008804007844 */ /* 0x000fe20000000200 */
[----:B------:R-:W-:Y:S02]  /*25b0*/  F2FP.F16.F32.PACK_AB R112, R113, R112 ;  /* 0x000000707170723e */ /* 0x000fe400000000ff */
[----:B------:R-:W-:Y:S02]  /*25c0*/  F2FP.F16.F32.PACK_AB R42, R45, R44 ;  /* 0x0000002c2d2a723e */ /* 0x000fe400000000ff */
[----:B------:R-:W-:Y:S02]  /*25d0*/  F2FP.F16.F32.PACK_AB R43, R47, R46 ;  /* 0x0000002e2f2b723e */ /* 0x000fe400000000ff */
[----:B------:R-:W-:Y:S02]  /*25e0*/  F2FP.F16.F32.PACK_AB R73, R75, R74 ;  /* 0x0000004a4b49723e */ /* 0x000fe400000000ff */
[----:B------:R-:W-:Y:S01]  /*25f0*/  F2FP.F16.F32.PACK_AB R113, R115, R114 ;  /* 0x000000727371723e */ /* 0x000fe200000000ff */
[----:B------:R-:W-:Y:S01]  /*2600*/  STSM.16.M88.4 [R4+0x2000], R40 ;  /* 0x0020002804007844 */ /* 0x000fe20000000200 */
[----:B------:R-:W-:-:S02]  /*2610*/  F2FP.F16.F32.PACK_AB R144, R145, R144 ;  /* 0x000000909190723e */ /* 0x000fc400000000ff */
[----:B------:R-:W-:Y:S02]  /*2620*/  F2FP.F16.F32.PACK_AB R74, R77, R76 ;  /* 0x0000004c4d4a723e */ /* 0x000fe400000000ff */
[----:B------:R-:W-:Y:S02]  /*2630*/  F2FP.F16.F32.PACK_AB R75, R79, R78 ;  /* 0x0000004e4f4b723e */ /* 0x000fe400000000ff */
[----:B------:R-:W-:Y:S02]  /*2640*/  F2FP.F16.F32.PACK_AB R114, R117, R116 ;  /* 0x000000747572723e */ /* 0x000fe400000000ff */
[----:B------:R-:W-:Y:S01]  /*2650*/  F2FP.F16.F32.PACK_AB R115, R119, R118 ;  /* 0x000000767773723e */ /* 0x000fe200000000ff */
[----:B------:R-:W-:Y:S01]  /*2660*/  STSM.16.M88.4 [R4+0x6000], R72 ;  /* 0x0060004804007844 */ /* 0x000fe20000000200 */
[----:B------:R-:W-:Y:S02]  /*2670*/  F2FP.F16.F32.PACK_AB R145, R147, R146 ;  /* 0x000000929391723e */ /* 0x000fe400000000ff */
[----:B------:R-:W-:Y:S01]  /*2680*/  F2FP.F16.F32.PACK_AB R48, R49, R48 ;  /* 0x000000303130723e */ /* 0x000fe200000000ff */
[----:B------:R-:W-:Y:S01]  /*2690*/  STSM.16.M88.4 [R0], R112 ;  /* 0x0000007000007844 */ /* 0x000fe20000000200 */
[----:B------:R-:W-:-:S02]  /*26a0*/  F2FP.F16.F32.PACK_AB R146, R149, R148 ;  /* 0x000000949592723e */ /* 0x000fc400000000ff */
[----:B------:R-:W-:Y:S02]  /*26b0*/  F2FP.F16.F32.PACK_AB R147, R151, R150 ;  /* 0x000000969793723e */ /* 0x000fe400000000ff */
[----:B------:R-:W-:Y:S02]  /*26c0*/  F2FP.F16.F32.PACK_AB R49, R51, R50 ;  /* 0x000000323331723e */ /* 0x000fe400000000ff */
[----:B------:R-:W-:Y:S01]  /*26d0*/  F2FP.F16.F32.PACK_AB R80, R81, R80 ;  /* 0x000000505150723e */ /* 0x000fe200000000ff */
[----:B------:R-:W-:Y:S01]  /*26e0*/  STSM.16.M88.4 [R0+0x4000], R144 ;  /* 0x0040009000007844 */ /* 0x000fe20000000200 */
[----:B------:R-:W-:Y:S02]  /*26f0*/  F2FP.F16.F32.PACK_AB R50, R53, R52 ;  /* 0x000000343532723e */ /* 0x000fe400000000ff */
[----:B------:R-:W-:Y:S02]  /*2700*/  F2FP.F16.F32.PACK_AB R51, R55, R54 ;  /* 0x000000363733723e */ /* 0x000fe400000000ff */
[----:B------:R-:W-:-:S02]  /*2710*/  F2FP.F16.F32.PACK_AB R81, R83, R82 ;  /* 0x000000525351723e */ /* 0x000fc400000000ff */
[----:B------:R-:W-:Y:S01]  /*2720*/  F2FP.F16.F32.PACK_AB R82, R85, R84 ;  /* 0x000000545552723e */ /* 0x000fe200000000ff */
[----:B------:R-:W-:Y:S01]  /*2730*/  STSM.16.M88.4 [R0+0x2000], R48 ;  /* 0x0020003000007844 */ /* 0x000fe20000000200 */
[----:B------:R-:W-:-:S05]  /*2740*/  F2FP.F16.F32.PACK_AB R83, R87, R86 ;  /* 0x000000565753723e */ /* 0x000fca00000000ff */
[----:B------:R-:W-:Y:S01]  /*2750*/  STSM.16.M88.4 [R0+0x6000], R80 ;  /* 0x0060005000007844 */ /* 0x000fe20000000200 */
[----:B------:R1:W-:Y:S06]  /*2760*/  MEMBAR.ALL.CTA ;  /* 0x0000000000007992 */ /* 0x0003ec0000008000 */
[----:B-1----:R-:W1:Y:S02]  /*2770*/  FENCE.VIEW.ASYNC.S ;  /* 0x00000000000073c6 */ /* 0x002e640000000000 */
[----:B-1----:R-:W-:Y:S06]  /*2780*/  BAR.SYNC.DEFER_BLOCKING 0x0 ;  /* 0x0000000000007b1d */ /* 0x002fec0000010000 */
[----:B------:R1:W-:Y:S01]  /*2790*/  @UP1 UTMASTG.2D [UR8], [UR6] ;  /* 0x00000008060013b5 */ /* 0x0003e20008008000 */
[----:B------:R0:W-:Y:S01]  /*27a0*/  UTMACMDFLUSH ;  /* 0x00000000000079b7 */ /* 0x0001e20000000000 */
[----:B------:R-:W-:-:S04]  /*27b0*/  DEPBAR.LE SB0, 0x0 ;  /* 0x000080000000791a */ /* 0x000fc80000000000 */
[----:B------:R-:W-:Y:S06]  /*27c0*/  BAR.SYNC.DEFER_BLOCKING 0x0 ;  /* 0x0000000000007b1d */ /* 0x000fec0000010000 */
[----:B-1----:R-:W-:Y:S05]  /*27d0*/  EXIT ;  /* 0x000000000000794d */ /* 0x002fea0003800000 */
.L_x_48:
[----:B------:R-:W1:Y:S02]  /*27e0*/  SYNCS.PHASECHK.TRANS64.TRYWAIT P0, [UR22+0xc000], R3 ;  /* 0x00c00003ff0075a7 */ /* 0x000e640008000156 */
[----:B-1----:R-:W-:Y:S05]  /*27f0*/  @!P0 BRA `(.L_x_48) ;  /* 0xfffffffc00f88947 */ /* 0x002fea000383ffff */
[----:B------:R-:W-:Y:S05]  /*2800*/  BRA `(.L_x_50) ;  /* 0xfffffff400ac7947 */ /* 0x000fea000383ffff */
.L_x_51:
[----:B------:R-:W-:-:S00]  /*2810*/  BRA `(.L_x_51) ;  /* 0xfffffffc00fc7947 */ /* 0x000fc0000383ffff */
[----:B------:R-:W-:-:S00]  /*2820*/  NOP ;  /* 0x0000000000007918 */ /* 0x000fc00000000000 */
        /* <DEDUP_REMOVED lines=13> */
.L_x_52:


//--------------------- .nv.shared.gluon_wgmma    --------------------------
	.section	.nv.shared.gluon_wgmma,"aw",@nobits
	.sectionflags	@""
	.align	16
	.zero		1024


//--------------------- .nv.shared.reserved.0     --------------------------
	.section	.nv.shared.reserved.0,"aw",@nobits
	.weak		__nv_reservedSMEM_offset_0_alias
	.size		__nv_reservedSMEM_offset_0_alias, 0, 0
	.other		__nv_reservedSMEM_offset_0_alias,@"STO_CUDA_RESERVED_SHARED STV_DEFAULT"
__nv_reservedSMEM_offset_0_alias:
	.zero		0


//--------------------- .nv.constant0.gluon_wgmma --------------------------
	.section	.nv.constant0.gluon_wgmma,"a",@progbits
	.sectionflags	@""
	.align	4
.nv.constant0.gluon_wgmma:
	.zero		608


//--------------------- SYMBOLS --------------------------

	.type		.nv.reservedSmem.offset0,@object
	.size		.nv.reservedSmem.offset0,0x4
